//
// Generated by NVIDIA NVVM Compiler
//
// Compiler Build ID: CL-36424714
// Cuda compilation tools, release 13.0, V13.0.88
// Based on NVVM 20.0.0
//

.version 9.0
.target sm_100
.address_size 64

	// .globl	_Z12reduceKernelILj512EEvPiS0_i
.extern .shared .align 16 .b8 sdata[];

.visible .entry _Z12reduceKernelILj512EEvPiS0_i(
	.param .u64 .ptr .align 1 _Z12reduceKernelILj512EEvPiS0_i_param_0,
	.param .u64 .ptr .align 1 _Z12reduceKernelILj512EEvPiS0_i_param_1,
	.param .u32 _Z12reduceKernelILj512EEvPiS0_i_param_2
)
{
	.reg .pred 	%p<8>;
	.reg .b32 	%r<48>;
	.reg .b64 	%rd<11>;

	ld.param.u64 	%rd3, [_Z12reduceKernelILj512EEvPiS0_i_param_0];
	ld.param.u64 	%rd2, [_Z12reduceKernelILj512EEvPiS0_i_param_1];
	ld.param.u32 	%r11, [_Z12reduceKernelILj512EEvPiS0_i_param_2];
	cvta.to.global.u64 	%rd1, %rd3;
	mov.u32 	%r1, %tid.x;
	mov.u32 	%r2, %ctaid.x;
	mov.u32 	%r3, %ntid.x;
	mul.lo.s32 	%r13, %r3, %r2;
	shl.b32 	%r14, %r13, 1;
	add.s32 	%r4, %r14, %r1;
	setp.ge.s32 	%p1, %r4, %r11;
	mov.b32 	%r47, 0;
	@%p1 bra 	$L__BB0_2;
	mul.wide.s32 	%rd4, %r4, 4;
	add.s64 	%rd5, %rd1, %rd4;
	ld.global.u32 	%r47, [%rd5];
$L__BB0_2:
	add.s32 	%r7, %r4, %r3;
	setp.ge.u32 	%p2, %r7, %r11;
	@%p2 bra 	$L__BB0_4;
	mul.wide.u32 	%rd6, %r7, 4;
	add.s64 	%rd7, %rd1, %rd6;
	ld.global.u32 	%r15, [%rd7];
	add.s32 	%r47, %r15, %r47;
$L__BB0_4:
	shl.b32 	%r16, %r1, 2;
	mov.u32 	%r17, sdata;
	add.s32 	%r10, %r17, %r16;
	st.shared.u32 	[%r10], %r47;
	bar.sync 	0;
	setp.gt.u32 	%p3, %r1, 255;
	@%p3 bra 	$L__BB0_6;
	ld.shared.u32 	%r18, [%r10+1024];
	ld.shared.u32 	%r19, [%r10];
	add.s32 	%r20, %r19, %r18;
	st.shared.u32 	[%r10], %r20;
$L__BB0_6:
	bar.sync 	0;
	setp.gt.u32 	%p4, %r1, 127;
	@%p4 bra 	$L__BB0_8;
	ld.shared.u32 	%r21, [%r10+512];
	ld.shared.u32 	%r22, [%r10];
	add.s32 	%r23, %r22, %r21;
	st.shared.u32 	[%r10], %r23;
$L__BB0_8:
	bar.sync 	0;
	setp.gt.u32 	%p5, %r1, 63;
	@%p5 bra 	$L__BB0_10;
	ld.shared.u32 	%r24, [%r10+256];
	ld.shared.u32 	%r25, [%r10];
	add.s32 	%r26, %r25, %r24;
	st.shared.u32 	[%r10], %r26;
$L__BB0_10:
	bar.sync 	0;
	setp.gt.u32 	%p6, %r1, 31;
	@%p6 bra 	$L__BB0_13;
	ld.volatile.shared.u32 	%r27, [%r10+128];
	ld.volatile.shared.u32 	%r28, [%r10];
	add.s32 	%r29, %r28, %r27;
	st.volatile.shared.u32 	[%r10], %r29;
	ld.volatile.shared.u32 	%r30, [%r10+64];
	ld.volatile.shared.u32 	%r31, [%r10];
	add.s32 	%r32, %r31, %r30;
	st.volatile.shared.u32 	[%r10], %r32;
	ld.volatile.shared.u32 	%r33, [%r10+32];
	ld.volatile.shared.u32 	%r34, [%r10];
	add.s32 	%r35, %r34, %r33;
	st.volatile.shared.u32 	[%r10], %r35;
	ld.volatile.shared.u32 	%r36, [%r10+16];
	ld.volatile.shared.u32 	%r37, [%r10];
	add.s32 	%r38, %r37, %r36;
	st.volatile.shared.u32 	[%r10], %r38;
	ld.volatile.shared.u32 	%r39, [%r10+8];
	ld.volatile.shared.u32 	%r40, [%r10];
	add.s32 	%r41, %r40, %r39;
	st.volatile.shared.u32 	[%r10], %r41;
	ld.volatile.shared.u32 	%r42, [%r10+4];
	ld.volatile.shared.u32 	%r43, [%r10];
	add.s32 	%r44, %r43, %r42;
	st.volatile.shared.u32 	[%r10], %r44;
	setp.ne.s32 	%p7, %r1, 0;
	@%p7 bra 	$L__BB0_13;
	ld.shared.u32 	%r45, [sdata];
	cvta.to.global.u64 	%rd8, %rd2;
	mul.wide.u32 	%rd9, %r2, 4;
	add.s64 	%rd10, %rd8, %rd9;
	st.global.u32 	[%rd10], %r45;
$L__BB0_13:
	ret;

}
	// .globl	_Z12reduceKernelILj256EEvPiS0_i
.visible .entry _Z12reduceKernelILj256EEvPiS0_i(
	.param .u64 .ptr .align 1 _Z12reduceKernelILj256EEvPiS0_i_param_0,
	.param .u64 .ptr .align 1 _Z12reduceKernelILj256EEvPiS0_i_param_1,
	.param .u32 _Z12reduceKernelILj256EEvPiS0_i_param_2
)
{
	.reg .pred 	%p<7>;
	.reg .b32 	%r<45>;
	.reg .b64 	%rd<11>;

	ld.param.u64 	%rd3, [_Z12reduceKernelILj256EEvPiS0_i_param_0];
	ld.param.u64 	%rd2, [_Z12reduceKernelILj256EEvPiS0_i_param_1];
	ld.param.u32 	%r11, [_Z12reduceKernelILj256EEvPiS0_i_param_2];
	cvta.to.global.u64 	%rd1, %rd3;
	mov.u32 	%r1, %tid.x;
	mov.u32 	%r2, %ctaid.x;
	mov.u32 	%r3, %ntid.x;
	mul.lo.s32 	%r13, %r3, %r2;
	shl.b32 	%r14, %r13, 1;
	add.s32 	%r4, %r14, %r1;
	setp.ge.s32 	%p1, %r4, %r11;
	mov.b32 	%r44, 0;
	@%p1 bra 	$L__BB1_2;
	mul.wide.s32 	%rd4, %r4, 4;
	add.s64 	%rd5, %rd1, %rd4;
	ld.global.u32 	%r44, [%rd5];
$L__BB1_2:
	add.s32 	%r7, %r4, %r3;
	setp.ge.u32 	%p2, %r7, %r11;
	@%p2 bra 	$L__BB1_4;
	mul.wide.u32 	%rd6, %r7, 4;
	add.s64 	%rd7, %rd1, %rd6;
	ld.global.u32 	%r15, [%rd7];
	add.s32 	%r44, %r15, %r44;
$L__BB1_4:
	shl.b32 	%r16, %r1, 2;
	mov.u32 	%r17, sdata;
	add.s32 	%r10, %r17, %r16;
	st.shared.u32 	[%r10], %r44;
	bar.sync 	0;
	setp.gt.u32 	%p3, %r1, 127;
	@%p3 bra 	$L__BB1_6;
	ld.shared.u32 	%r18, [%r10+512];
	ld.shared.u32 	%r19, [%r10];
	add.s32 	%r20, %r19, %r18;
	st.shared.u32 	[%r10], %r20;
$L__BB1_6:
	bar.sync 	0;
	setp.gt.u32 	%p4, %r1, 63;
	@%p4 bra 	$L__BB1_8;
	ld.shared.u32 	%r21, [%r10+256];
	ld.shared.u32 	%r22, [%r10];
	add.s32 	%r23, %r22, %r21;
	st.shared.u32 	[%r10], %r23;
$L__BB1_8:
	bar.sync 	0;
	setp.gt.u32 	%p5, %r1, 31;
	@%p5 bra 	$L__BB1_11;
	ld.volatile.shared.u32 	%r24, [%r10+128];
	ld.volatile.shared.u32 	%r25, [%r10];
	add.s32 	%r26, %r25, %r24;
	st.volatile.shared.u32 	[%r10], %r26;
	ld.volatile.shared.u32 	%r27, [%r10+64];
	ld.volatile.shared.u32 	%r28, [%r10];
	add.s32 	%r29, %r28, %r27;
	st.volatile.shared.u32 	[%r10], %r29;
	ld.volatile.shared.u32 	%r30, [%r10+32];
	ld.volatile.shared.u32 	%r31, [%r10];
	add.s32 	%r32, %r31, %r30;
	st.volatile.shared.u32 	[%r10], %r32;
	ld.volatile.shared.u32 	%r33, [%r10+16];
	ld.volatile.shared.u32 	%r34, [%r10];
	add.s32 	%r35, %r34, %r33;
	st.volatile.shared.u32 	[%r10], %r35;
	ld.volatile.shared.u32 	%r36, [%r10+8];
	ld.volatile.shared.u32 	%r37, [%r10];
	add.s32 	%r38, %r37, %r36;
	st.volatile.shared.u32 	[%r10], %r38;
	ld.volatile.shared.u32 	%r39, [%r10+4];
	ld.volatile.shared.u32 	%r40, [%r10];
	add.s32 	%r41, %r40, %r39;
	st.volatile.shared.u32 	[%r10], %r41;
	setp.ne.s32 	%p6, %r1, 0;
	@%p6 bra 	$L__BB1_11;
	ld.shared.u32 	%r42, [sdata];
	cvta.to.global.u64 	%rd8, %rd2;
	mul.wide.u32 	%rd9, %r2, 4;
	add.s64 	%rd10, %rd8, %rd9;
	st.global.u32 	[%rd10], %r42;
$L__BB1_11:
	ret;

}
	// .globl	_Z12reduceKernelILj128EEvPiS0_i
.visible .entry _Z12reduceKernelILj128EEvPiS0_i(
	.param .u64 .ptr .align 1 _Z12reduceKernelILj128EEvPiS0_i_param_0,
	.param .u64 .ptr .align 1 _Z12reduceKernelILj128EEvPiS0_i_param_1,
	.param .u32 _Z12reduceKernelILj128EEvPiS0_i_param_2
)
{
	.reg .pred 	%p<6>;
	.reg .b32 	%r<42>;
	.reg .b64 	%rd<11>;

	ld.param.u64 	%rd3, [_Z12reduceKernelILj128EEvPiS0_i_param_0];
	ld.param.u64 	%rd2, [_Z12reduceKernelILj128EEvPiS0_i_param_1];
	ld.param.u32 	%r11, [_Z12reduceKernelILj128EEvPiS0_i_param_2];
	cvta.to.global.u64 	%rd1, %rd3;
	mov.u32 	%r1, %tid.x;
	mov.u32 	%r2, %ctaid.x;
	mov.u32 	%r3, %ntid.x;
	mul.lo.s32 	%r13, %r3, %r2;
	shl.b32 	%r14, %r13, 1;
	add.s32 	%r4, %r14, %r1;
	setp.ge.s32 	%p1, %r4, %r11;
	mov.b32 	%r41, 0;
	@%p1 bra 	$L__BB2_2;
	mul.wide.s32 	%rd4, %r4, 4;
	add.s64 	%rd5, %rd1, %rd4;
	ld.global.u32 	%r41, [%rd5];
$L__BB2_2:
	add.s32 	%r7, %r4, %r3;
	setp.ge.u32 	%p2, %r7, %r11;
	@%p2 bra 	$L__BB2_4;
	mul.wide.u32 	%rd6, %r7, 4;
	add.s64 	%rd7, %rd1, %rd6;
	ld.global.u32 	%r15, [%rd7];
	add.s32 	%r41, %r15, %r41;
$L__BB2_4:
	shl.b32 	%r16, %r1, 2;
	mov.u32 	%r17, sdata;
	add.s32 	%r10, %r17, %r16;
	st.shared.u32 	[%r10], %r41;
	bar.sync 	0;
	setp.gt.u32 	%p3, %r1, 63;
	@%p3 bra 	$L__BB2_6;
	ld.shared.u32 	%r18, [%r10+256];
	ld.shared.u32 	%r19, [%r10];
	add.s32 	%r20, %r19, %r18;
	st.shared.u32 	[%r10], %r20;
$L__BB2_6:
	bar.sync 	0;
	setp.gt.u32 	%p4, %r1, 31;
	@%p4 bra 	$L__BB2_9;
	ld.volatile.shared.u32 	%r21, [%r10+128];
	ld.volatile.shared.u32 	%r22, [%r10];
	add.s32 	%r23, %r22, %r21;
	st.volatile.shared.u32 	[%r10], %r23;
	ld.volatile.shared.u32 	%r24, [%r10+64];
	ld.volatile.shared.u32 	%r25, [%r10];
	add.s32 	%r26, %r25, %r24;
	st.volatile.shared.u32 	[%r10], %r26;
	ld.volatile.shared.u32 	%r27, [%r10+32];
	ld.volatile.shared.u32 	%r28, [%r10];
	add.s32 	%r29, %r28, %r27;
	st.volatile.shared.u32 	[%r10], %r29;
	ld.volatile.shared.u32 	%r30, [%r10+16];
	ld.volatile.shared.u32 	%r31, [%r10];
	add.s32 	%r32, %r31, %r30;
	st.volatile.shared.u32 	[%r10], %r32;
	ld.volatile.shared.u32 	%r33, [%r10+8];
	ld.volatile.shared.u32 	%r34, [%r10];
	add.s32 	%r35, %r34, %r33;
	st.volatile.shared.u32 	[%r10], %r35;
	ld.volatile.shared.u32 	%r36, [%r10+4];
	ld.volatile.shared.u32 	%r37, [%r10];
	add.s32 	%r38, %r37, %r36;
	st.volatile.shared.u32 	[%r10], %r38;
	setp.ne.s32 	%p5, %r1, 0;
	@%p5 bra 	$L__BB2_9;
	ld.shared.u32 	%r39, [sdata];
	cvta.to.global.u64 	%rd8, %rd2;
	mul.wide.u32 	%rd9, %r2, 4;
	add.s64 	%rd10, %rd8, %rd9;
	st.global.u32 	[%rd10], %r39;
$L__BB2_9:
	ret;

}
	// .globl	_Z12reduceKernelILj64EEvPiS0_i
.visible .entry _Z12reduceKernelILj64EEvPiS0_i(
	.param .u64 .ptr .align 1 _Z12reduceKernelILj64EEvPiS0_i_param_0,
	.param .u64 .ptr .align 1 _Z12reduceKernelILj64EEvPiS0_i_param_1,
	.param .u32 _Z12reduceKernelILj64EEvPiS0_i_param_2
)
{
	.reg .pred 	%p<5>;
	.reg .b32 	%r<39>;
	.reg .b64 	%rd<11>;

	ld.param.u64 	%rd3, [_Z12reduceKernelILj64EEvPiS0_i_param_0];
	ld.param.u64 	%rd2, [_Z12reduceKernelILj64EEvPiS0_i_param_1];
	ld.param.u32 	%r11, [_Z12reduceKernelILj64EEvPiS0_i_param_2];
	cvta.to.global.u64 	%rd1, %rd3;
	mov.u32 	%r1, %tid.x;
	mov.u32 	%r2, %ctaid.x;
	mov.u32 	%r3, %ntid.x;
	mul.lo.s32 	%r13, %r3, %r2;
	shl.b32 	%r14, %r13, 1;
	add.s32 	%r4, %r14, %r1;
	setp.ge.s32 	%p1, %r4, %r11;
	mov.b32 	%r38, 0;
	@%p1 bra 	$L__BB3_2;
	mul.wide.s32 	%rd4, %r4, 4;
	add.s64 	%rd5, %rd1, %rd4;
	ld.global.u32 	%r38, [%rd5];
$L__BB3_2:
	add.s32 	%r7, %r4, %r3;
	setp.ge.u32 	%p2, %r7, %r11;
	@%p2 bra 	$L__BB3_4;
	mul.wide.u32 	%rd6, %r7, 4;
	add.s64 	%rd7, %rd1, %rd6;
	ld.global.u32 	%r15, [%rd7];
	add.s32 	%r38, %r15, %r38;
$L__BB3_4:
	shl.b32 	%r16, %r1, 2;
	mov.u32 	%r17, sdata;
	add.s32 	%r10, %r17, %r16;
	st.shared.u32 	[%r10], %r38;
	bar.sync 	0;
	setp.gt.u32 	%p3, %r1, 31;
	@%p3 bra 	$L__BB3_7;
	ld.volatile.shared.u32 	%r18, [%r10+128];
	ld.volatile.shared.u32 	%r19, [%r10];
	add.s32 	%r20, %r19, %r18;
	st.volatile.shared.u32 	[%r10], %r20;
	ld.volatile.shared.u32 	%r21, [%r10+64];
	ld.volatile.shared.u32 	%r22, [%r10];
	add.s32 	%r23, %r22, %r21;
	st.volatile.shared.u32 	[%r10], %r23;
	ld.volatile.shared.u32 	%r24, [%r10+32];
	ld.volatile.shared.u32 	%r25, [%r10];
	add.s32 	%r26, %r25, %r24;
	st.volatile.shared.u32 	[%r10], %r26;
	ld.volatile.shared.u32 	%r27, [%r10+16];
	ld.volatile.shared.u32 	%r28, [%r10];
	add.s32 	%r29, %r28, %r27;
	st.volatile.shared.u32 	[%r10], %r29;
	ld.volatile.shared.u32 	%r30, [%r10+8];
	ld.volatile.shared.u32 	%r31, [%r10];
	add.s32 	%r32, %r31, %r30;
	st.volatile.shared.u32 	[%r10], %r32;
	ld.volatile.shared.u32 	%r33, [%r10+4];
	ld.volatile.shared.u32 	%r34, [%r10];
	add.s32 	%r35, %r34, %r33;
	st.volatile.shared.u32 	[%r10], %r35;
	setp.ne.s32 	%p4, %r1, 0;
	@%p4 bra 	$L__BB3_7;
	ld.shared.u32 	%r36, [sdata];
	cvta.to.global.u64 	%rd8, %rd2;
	mul.wide.u32 	%rd9, %r2, 4;
	add.s64 	%rd10, %rd8, %rd9;
	st.global.u32 	[%rd10], %r36;
$L__BB3_7:
	ret;

}
	// .globl	_Z12reduceKernelILj32EEvPiS0_i
.visible .entry _Z12reduceKernelILj32EEvPiS0_i(
	.param .u64 .ptr .align 1 _Z12reduceKernelILj32EEvPiS0_i_param_0,
	.param .u64 .ptr .align 1 _Z12reduceKernelILj32EEvPiS0_i_param_1,
	.param .u32 _Z12reduceKernelILj32EEvPiS0_i_param_2
)
{
	.reg .pred 	%p<5>;
	.reg .b32 	%r<36>;
	.reg .b64 	%rd<11>;

	ld.param.u64 	%rd3, [_Z12reduceKernelILj32EEvPiS0_i_param_0];
	ld.param.u64 	%rd2, [_Z12reduceKernelILj32EEvPiS0_i_param_1];
	ld.param.u32 	%r11, [_Z12reduceKernelILj32EEvPiS0_i_param_2];
	cvta.to.global.u64 	%rd1, %rd3;
	mov.u32 	%r1, %tid.x;
	mov.u32 	%r2, %ctaid.x;
	mov.u32 	%r3, %ntid.x;
	mul.lo.s32 	%r13, %r3, %r2;
	shl.b32 	%r14, %r13, 1;
	add.s32 	%r4, %r14, %r1;
	setp.ge.s32 	%p1, %r4, %r11;
	mov.b32 	%r35, 0;
	@%p1 bra 	$L__BB4_2;
	mul.wide.s32 	%rd4, %r4, 4;
	add.s64 	%rd5, %rd1, %rd4;
	ld.global.u32 	%r35, [%rd5];
$L__BB4_2:
	add.s32 	%r7, %r4, %r3;
	setp.ge.u32 	%p2, %r7, %r11;
	@%p2 bra 	$L__BB4_4;
	mul.wide.u32 	%rd6, %r7, 4;
	add.s64 	%rd7, %rd1, %rd6;
	ld.global.u32 	%r15, [%rd7];
	add.s32 	%r35, %r15, %r35;
$L__BB4_4:
	shl.b32 	%r16, %r1, 2;
	mov.u32 	%r17, sdata;
	add.s32 	%r10, %r17, %r16;
	st.shared.u32 	[%r10], %r35;
	bar.sync 	0;
	setp.gt.u32 	%p3, %r1, 31;
	@%p3 bra 	$L__BB4_7;
	ld.volatile.shared.u32 	%r18, [%r10+64];
	ld.volatile.shared.u32 	%r19, [%r10];
	add.s32 	%r20, %r19, %r18;
	st.volatile.shared.u32 	[%r10], %r20;
	ld.volatile.shared.u32 	%r21, [%r10+32];
	ld.volatile.shared.u32 	%r22, [%r10];
	add.s32 	%r23, %r22, %r21;
	st.volatile.shared.u32 	[%r10], %r23;
	ld.volatile.shared.u32 	%r24, [%r10+16];
	ld.volatile.shared.u32 	%r25, [%r10];
	add.s32 	%r26, %r25, %r24;
	st.volatile.shared.u32 	[%r10], %r26;
	ld.volatile.shared.u32 	%r27, [%r10+8];
	ld.volatile.shared.u32 	%r28, [%r10];
	add.s32 	%r29, %r28, %r27;
	st.volatile.shared.u32 	[%r10], %r29;
	ld.volatile.shared.u32 	%r30, [%r10+4];
	ld.volatile.shared.u32 	%r31, [%r10];
	add.s32 	%r32, %r31, %r30;
	st.volatile.shared.u32 	[%r10], %r32;
	setp.ne.s32 	%p4, %r1, 0;
	@%p4 bra 	$L__BB4_7;
	ld.shared.u32 	%r33, [sdata];
	cvta.to.global.u64 	%rd8, %rd2;
	mul.wide.u32 	%rd9, %r2, 4;
	add.s64 	%rd10, %rd8, %rd9;
	st.global.u32 	[%rd10], %r33;
$L__BB4_7:
	ret;

}
	// .globl	_Z12reduceKernelILj16EEvPiS0_i
.visible .entry _Z12reduceKernelILj16EEvPiS0_i(
	.param .u64 .ptr .align 1 _Z12reduceKernelILj16EEvPiS0_i_param_0,
	.param .u64 .ptr .align 1 _Z12reduceKernelILj16EEvPiS0_i_param_1,
	.param .u32 _Z12reduceKernelILj16EEvPiS0_i_param_2
)
{
	.reg .pred 	%p<5>;
	.reg .b32 	%r<33>;
	.reg .b64 	%rd<11>;

	ld.param.u64 	%rd3, [_Z12reduceKernelILj16EEvPiS0_i_param_0];
	ld.param.u64 	%rd2, [_Z12reduceKernelILj16EEvPiS0_i_param_1];
	ld.param.u32 	%r11, [_Z12reduceKernelILj16EEvPiS0_i_param_2];
	cvta.to.global.u64 	%rd1, %rd3;
	mov.u32 	%r1, %tid.x;
	mov.u32 	%r2, %ctaid.x;
	mov.u32 	%r3, %ntid.x;
	mul.lo.s32 	%r13, %r3, %r2;
	shl.b32 	%r14, %r13, 1;
	add.s32 	%r4, %r14, %r1;
	setp.ge.s32 	%p1, %r4, %r11;
	mov.b32 	%r32, 0;
	@%p1 bra 	$L__BB5_2;
	mul.wide.s32 	%rd4, %r4, 4;
	add.s64 	%rd5, %rd1, %rd4;
	ld.global.u32 	%r32, [%rd5];
$L__BB5_2:
	add.s32 	%r7, %r4, %r3;
	setp.ge.u32 	%p2, %r7, %r11;
	@%p2 bra 	$L__BB5_4;
	mul.wide.u32 	%rd6, %r7, 4;
	add.s64 	%rd7, %rd1, %rd6;
	ld.global.u32 	%r15, [%rd7];
	add.s32 	%r32, %r15, %r32;
$L__BB5_4:
	shl.b32 	%r16, %r1, 2;
	mov.u32 	%r17, sdata;
	add.s32 	%r10, %r17, %r16;
	st.shared.u32 	[%r10], %r32;
	bar.sync 	0;
	setp.gt.u32 	%p3, %r1, 31;
	@%p3 bra 	$L__BB5_7;
	ld.volatile.shared.u32 	%r18, [%r10+32];
	ld.volatile.shared.u32 	%r19, [%r10];
	add.s32 	%r20, %r19, %r18;
	st.volatile.shared.u32 	[%r10], %r20;
	ld.volatile.shared.u32 	%r21, [%r10+16];
	ld.volatile.shared.u32 	%r22, [%r10];
	add.s32 	%r23, %r22, %r21;
	st.volatile.shared.u32 	[%r10], %r23;
	ld.volatile.shared.u32 	%r24, [%r10+8];
	ld.volatile.shared.u32 	%r25, [%r10];
	add.s32 	%r26, %r25, %r24;
	st.volatile.shared.u32 	[%r10], %r26;
	ld.volatile.shared.u32 	%r27, [%r10+4];
	ld.volatile.shared.u32 	%r28, [%r10];
	add.s32 	%r29, %r28, %r27;
	st.volatile.shared.u32 	[%r10], %r29;
	setp.ne.s32 	%p4, %r1, 0;
	@%p4 bra 	$L__BB5_7;
	ld.shared.u32 	%r30, [sdata];
	cvta.to.global.u64 	%rd8, %rd2;
	mul.wide.u32 	%rd9, %r2, 4;
	add.s64 	%rd10, %rd8, %rd9;
	st.global.u32 	[%rd10], %r30;
$L__BB5_7:
	ret;

}
	// .globl	_Z12reduceKernelILj8EEvPiS0_i
.visible .entry _Z12reduceKernelILj8EEvPiS0_i(
	.param .u64 .ptr .align 1 _Z12reduceKernelILj8EEvPiS0_i_param_0,
	.param .u64 .ptr .align 1 _Z12reduceKernelILj8EEvPiS0_i_param_1,
	.param .u32 _Z12reduceKernelILj8EEvPiS0_i_param_2
)
{
	.reg .pred 	%p<5>;
	.reg .b32 	%r<30>;
	.reg .b64 	%rd<11>;

	ld.param.u64 	%rd3, [_Z12reduceKernelILj8EEvPiS0_i_param_0];
	ld.param.u64 	%rd2, [_Z12reduceKernelILj8EEvPiS0_i_param_1];
	ld.param.u32 	%r11, [_Z12reduceKernelILj8EEvPiS0_i_param_2];
	cvta.to.global.u64 	%rd1, %rd3;
	mov.u32 	%r1, %tid.x;
	mov.u32 	%r2, %ctaid.x;
	mov.u32 	%r3, %ntid.x;
	mul.lo.s32 	%r13, %r3, %r2;
	shl.b32 	%r14, %r13, 1;
	add.s32 	%r4, %r14, %r1;
	setp.ge.s32 	%p1, %r4, %r11;
	mov.b32 	%r29, 0;
	@%p1 bra 	$L__BB6_2;
	mul.wide.s32 	%rd4, %r4, 4;
	add.s64 	%rd5, %rd1, %rd4;
	ld.global.u32 	%r29, [%rd5];
$L__BB6_2:
	add.s32 	%r7, %r4, %r3;
	setp.ge.u32 	%p2, %r7, %r11;
	@%p2 bra 	$L__BB6_4;
	mul.wide.u32 	%rd6, %r7, 4;
	add.s64 	%rd7, %rd1, %rd6;
	ld.global.u32 	%r15, [%rd7];
	add.s32 	%r29, %r15, %r29;
$L__BB6_4:
	shl.b32 	%r16, %r1, 2;
	mov.u32 	%r17, sdata;
	add.s32 	%r10, %r17, %r16;
	st.shared.u32 	[%r10], %r29;
	bar.sync 	0;
	setp.gt.u32 	%p3, %r1, 31;
	@%p3 bra 	$L__BB6_7;
	ld.volatile.shared.u32 	%r18, [%r10+16];
	ld.volatile.shared.u32 	%r19, [%r10];
	add.s32 	%r20, %r19, %r18;
	st.volatile.shared.u32 	[%r10], %r20;
	ld.volatile.shared.u32 	%r21, [%r10+8];
	ld.volatile.shared.u32 	%r22, [%r10];
	add.s32 	%r23, %r22, %r21;
	st.volatile.shared.u32 	[%r10], %r23;
	ld.volatile.shared.u32 	%r24, [%r10+4];
	ld.volatile.shared.u32 	%r25, [%r10];
	add.s32 	%r26, %r25, %r24;
	st.volatile.shared.u32 	[%r10], %r26;
	setp.ne.s32 	%p4, %r1, 0;
	@%p4 bra 	$L__BB6_7;
	ld.shared.u32 	%r27, [sdata];
	cvta.to.global.u64 	%rd8, %rd2;
	mul.wide.u32 	%rd9, %r2, 4;
	add.s64 	%rd10, %rd8, %rd9;
	st.global.u32 	[%rd10], %r27;
$L__BB6_7:
	ret;

}
	// .globl	_Z12reduceKernelILj4EEvPiS0_i
.visible .entry _Z12reduceKernelILj4EEvPiS0_i(
	.param .u64 .ptr .align 1 _Z12reduceKernelILj4EEvPiS0_i_param_0,
	.param .u64 .ptr .align 1 _Z12reduceKernelILj4EEvPiS0_i_param_1,
	.param .u32 _Z12reduceKernelILj4EEvPiS0_i_param_2
)
{
	.reg .pred 	%p<5>;
	.reg .b32 	%r<27>;
	.reg .b64 	%rd<11>;

	ld.param.u64 	%rd3, [_Z12reduceKernelILj4EEvPiS0_i_param_0];
	ld.param.u64 	%rd2, [_Z12reduceKernelILj4EEvPiS0_i_param_1];
	ld.param.u32 	%r11, [_Z12reduceKernelILj4EEvPiS0_i_param_2];
	cvta.to.global.u64 	%rd1, %rd3;
	mov.u32 	%r1, %tid.x;
	mov.u32 	%r2, %ctaid.x;
	mov.u32 	%r3, %ntid.x;
	mul.lo.s32 	%r13, %r3, %r2;
	shl.b32 	%r14, %r13, 1;
	add.s32 	%r4, %r14, %r1;
	setp.ge.s32 	%p1, %r4, %r11;
	mov.b32 	%r26, 0;
	@%p1 bra 	$L__BB7_2;
	mul.wide.s32 	%rd4, %r4, 4;
	add.s64 	%rd5, %rd1, %rd4;
	ld.global.u32 	%r26, [%rd5];
$L__BB7_2:
	add.s32 	%r7, %r4, %r3;
	setp.ge.u32 	%p2, %r7, %r11;
	@%p2 bra 	$L__BB7_4;
	mul.wide.u32 	%rd6, %r7, 4;
	add.s64 	%rd7, %rd1, %rd6;
	ld.global.u32 	%r15, [%rd7];
	add.s32 	%r26, %r15, %r26;
$L__BB7_4:
	shl.b32 	%r16, %r1, 2;
	mov.u32 	%r17, sdata;
	add.s32 	%r10, %r17, %r16;
	st.shared.u32 	[%r10], %r26;
	bar.sync 	0;
	setp.gt.u32 	%p3, %r1, 31;
	@%p3 bra 	$L__BB7_7;
	ld.volatile.shared.u32 	%r18, [%r10+8];
	ld.volatile.shared.u32 	%r19, [%r10];
	add.s32 	%r20, %r19, %r18;
	st.volatile.shared.u32 	[%r10], %r20;
	ld.volatile.shared.u32 	%r21, [%r10+4];
	ld.volatile.shared.u32 	%r22, [%r10];
	add.s32 	%r23, %r22, %r21;
	st.volatile.shared.u32 	[%r10], %r23;
	setp.ne.s32 	%p4, %r1, 0;
	@%p4 bra 	$L__BB7_7;
	ld.shared.u32 	%r24, [sdata];
	cvta.to.global.u64 	%rd8, %rd2;
	mul.wide.u32 	%rd9, %r2, 4;
	add.s64 	%rd10, %rd8, %rd9;
	st.global.u32 	[%rd10], %r24;
$L__BB7_7:
	ret;

}
	// .globl	_Z12reduceKernelILj2EEvPiS0_i
.visible .entry _Z12reduceKernelILj2EEvPiS0_i(
	.param .u64 .ptr .align 1 _Z12reduceKernelILj2EEvPiS0_i_param_0,
	.param .u64 .ptr .align 1 _Z12reduceKernelILj2EEvPiS0_i_param_1,
	.param .u32 _Z12reduceKernelILj2EEvPiS0_i_param_2
)
{
	.reg .pred 	%p<5>;
	.reg .b32 	%r<24>;
	.reg .b64 	%rd<11>;

	ld.param.u64 	%rd3, [_Z12reduceKernelILj2EEvPiS0_i_param_0];
	ld.param.u64 	%rd2, [_Z12reduceKernelILj2EEvPiS0_i_param_1];
	ld.param.u32 	%r11, [_Z12reduceKernelILj2EEvPiS0_i_param_2];
	cvta.to.global.u64 	%rd1, %rd3;
	mov.u32 	%r1, %tid.x;
	mov.u32 	%r2, %ctaid.x;
	mov.u32 	%r3, %ntid.x;
	mul.lo.s32 	%r13, %r3, %r2;
	shl.b32 	%r14, %r13, 1;
	add.s32 	%r4, %r14, %r1;
	setp.ge.s32 	%p1, %r4, %r11;
	mov.b32 	%r23, 0;
	@%p1 bra 	$L__BB8_2;
	mul.wide.s32 	%rd4, %r4, 4;
	add.s64 	%rd5, %rd1, %rd4;
	ld.global.u32 	%r23, [%rd5];
$L__BB8_2:
	add.s32 	%r7, %r4, %r3;
	setp.ge.u32 	%p2, %r7, %r11;
	@%p2 bra 	$L__BB8_4;
	mul.wide.u32 	%rd6, %r7, 4;
	add.s64 	%rd7, %rd1, %rd6;
	ld.global.u32 	%r15, [%rd7];
	add.s32 	%r23, %r15, %r23;
$L__BB8_4:
	shl.b32 	%r16, %r1, 2;
	mov.u32 	%r17, sdata;
	add.s32 	%r10, %r17, %r16;
	st.shared.u32 	[%r10], %r23;
	bar.sync 	0;
	setp.gt.u32 	%p3, %r1, 31;
	@%p3 bra 	$L__BB8_7;
	ld.volatile.shared.u32 	%r18, [%r10+4];
	ld.volatile.shared.u32 	%r19, [%r10];
	add.s32 	%r20, %r19, %r18;
	st.volatile.shared.u32 	[%r10], %r20;
	setp.ne.s32 	%p4, %r1, 0;
	@%p4 bra 	$L__BB8_7;
	ld.shared.u32 	%r21, [sdata];
	cvta.to.global.u64 	%rd8, %rd2;
	mul.wide.u32 	%rd9, %r2, 4;
	add.s64 	%rd10, %rd8, %rd9;
	st.global.u32 	[%rd10], %r21;
$L__BB8_7:
	ret;

}
	// .globl	_Z12reduceKernelILj1EEvPiS0_i
.visible .entry _Z12reduceKernelILj1EEvPiS0_i(
	.param .u64 .ptr .align 1 _Z12reduceKernelILj1EEvPiS0_i_param_0,
	.param .u64 .ptr .align 1 _Z12reduceKernelILj1EEvPiS0_i_param_1,
	.param .u32 _Z12reduceKernelILj1EEvPiS0_i_param_2
)
{
	.reg .pred 	%p<4>;
	.reg .b32 	%r<21>;
	.reg .b64 	%rd<11>;

	ld.param.u64 	%rd3, [_Z12reduceKernelILj1EEvPiS0_i_param_0];
	ld.param.u64 	%rd2, [_Z12reduceKernelILj1EEvPiS0_i_param_1];
	ld.param.u32 	%r11, [_Z12reduceKernelILj1EEvPiS0_i_param_2];
	cvta.to.global.u64 	%rd1, %rd3;
	mov.u32 	%r1, %tid.x;
	mov.u32 	%r2, %ctaid.x;
	mov.u32 	%r3, %ntid.x;
	mul.lo.s32 	%r13, %r3, %r2;
	shl.b32 	%r14, %r13, 1;
	add.s32 	%r4, %r14, %r1;
	shl.b32 	%r15, %r1, 2;
	mov.u32 	%r16, sdata;
	add.s32 	%r5, %r16, %r15;
	setp.ge.s32 	%p1, %r4, %r11;
	mov.b32 	%r20, 0;
	@%p1 bra 	$L__BB9_2;
	mul.wide.s32 	%rd4, %r4, 4;
	add.s64 	%rd5, %rd1, %rd4;
	ld.global.u32 	%r20, [%rd5];
$L__BB9_2:
	add.s32 	%r8, %r4, %r3;
	setp.ge.u32 	%p2, %r8, %r11;
	@%p2 bra 	$L__BB9_4;
	mul.wide.u32 	%rd6, %r8, 4;
	add.s64 	%rd7, %rd1, %rd6;
	ld.global.u32 	%r17, [%rd7];
	add.s32 	%r20, %r17, %r20;
$L__BB9_4:
	st.shared.u32 	[%r5], %r20;
	bar.sync 	0;
	setp.ne.s32 	%p3, %r1, 0;
	@%p3 bra 	$L__BB9_6;
	ld.shared.u32 	%r18, [sdata];
	cvta.to.global.u64 	%rd8, %rd2;
	mul.wide.u32 	%rd9, %r2, 4;
	add.s64 	%rd10, %rd8, %rd9;
	st.global.u32 	[%rd10], %r18;
$L__BB9_6:
	ret;

}


// ===== COMPILED SASS (sm_100) =====

	.target	sm_100

	.elftype	@"ET_EXEC"


//--------------------- .note.nv.tkinfo           --------------------------
	.section	.note.nv.tkinfo,"",@"SHT_NOTE"
	.sectionflags	@"SHF_NOTE_NV_TKINFO"
	.tkinfo
        /*0018*/ 	.word	0x00000002
        /*0030*/ 	.string	""
        /*0030*/ 	.string	"ptxas"
        /*0030*/ 	.string	"Cuda compilation tools, release 13.0, V13.0.88"
        /*0030*/ 	.string	"Build cuda_13.0.r13.0/compiler.36424714_0"
        /*0030*/ 	.string	"-arch sm_100 -m 64 "



//--------------------- .note.nv.cuinfo           --------------------------
	.section	.note.nv.cuinfo,"",@"SHT_NOTE"
	.sectionflags	@"SHF_NOTE_NV_CUINFO"
        /*0018*/ 	.short	0x0002
        /*001a*/ 	.short	0x0064
        /*001c*/ 	.short	0x0082
	.zero		2


//--------------------- .nv.info                  --------------------------
	.section	.nv.info,"",@"SHT_CUDA_INFO"
	.align	4


	//----- nvinfo : EIATTR_REGCOUNT
	.align		4
        /*0000*/ 	.byte	0x04, 0x2f
        /*0002*/ 	.short	(.L_1 - .L_0)
	.align		4
.L_0:
        /*0004*/ 	.word	index@(_Z12reduceKernelILj512EEvPiS0_i)
        /*0008*/ 	.word	0x0000000d


	//----- nvinfo : EIATTR_FRAME_SIZE
	.align		4
.L_1:
        /*000c*/ 	.byte	0x04, 0x11
        /*000e*/ 	.short	(.L_3 - .L_2)
	.align		4
.L_2:
        /*0010*/ 	.word	index@(_Z12reduceKernelILj512EEvPiS0_i)
        /*0014*/ 	.word	0x00000000


	//----- nvinfo : EIATTR_REGCOUNT
	.align		4
.L_3:
        /*0018*/ 	.byte	0x04, 0x2f
        /*001a*/ 	.short	(.L_5 - .L_4)
	.align		4
.L_4:
        /*001c*/ 	.word	index@(_Z12reduceKernelILj256EEvPiS0_i)
        /*0020*/ 	.word	0x0000000c


	//----- nvinfo : EIATTR_FRAME_SIZE
	.align		4
.L_5:
        /*0024*/ 	.byte	0x04, 0x11
        /*0026*/ 	.short	(.L_7 - .L_6)
	.align		4
.L_6:
        /*0028*/ 	.word	index@(_Z12reduceKernelILj256EEvPiS0_i)
        /*002c*/ 	.word	0x00000000


	//----- nvinfo : EIATTR_REGCOUNT
	.align		4
.L_7:
        /*0030*/ 	.byte	0x04, 0x2f
        /*0032*/ 	.short	(.L_9 - .L_8)
	.align		4
.L_8:
        /*0034*/ 	.word	index@(_Z12reduceKernelILj128EEvPiS0_i)
        /*0038*/ 	.word	0x0000000c


	//----- nvinfo : EIATTR_FRAME_SIZE
	.align		4
.L_9:
        /*003c*/ 	.byte	0x04, 0x11
        /*003e*/ 	.short	(.L_11 - .L_10)
	.align		4
.L_10:
        /*0040*/ 	.word	index@(_Z12reduceKernelILj128EEvPiS0_i)
        /*0044*/ 	.word	0x00000000


	//----- nvinfo : EIATTR_REGCOUNT
	.align		4
.L_11:
        /*0048*/ 	.byte	0x04, 0x2f
        /*004a*/ 	.short	(.L_13 - .L_12)
	.align		4
.L_12:
        /*004c*/ 	.word	index@(_Z12reduceKernelILj64EEvPiS0_i)
        /*0050*/ 	.word	0x0000000c


	//----- nvinfo : EIATTR_FRAME_SIZE
	.align		4
.L_13:
        /*0054*/ 	.byte	0x04, 0x11
        /*0056*/ 	.short	(.L_15 - .L_14)
	.align		4
.L_14:
        /*0058*/ 	.word	index@(_Z12reduceKernelILj64EEvPiS0_i)
        /*005c*/ 	.word	0x00000000


	//----- nvinfo : EIATTR_REGCOUNT
	.align		4
.L_15:
        /*0060*/ 	.byte	0x04, 0x2f
        /*0062*/ 	.short	(.L_17 - .L_16)
	.align		4
.L_16:
        /*0064*/ 	.word	index@(_Z12reduceKernelILj32EEvPiS0_i)
        /*0068*/ 	.word	0x0000000c


	//----- nvinfo : EIATTR_FRAME_SIZE
	.align		4
.L_17:
        /*006c*/ 	.byte	0x04, 0x11
        /*006e*/ 	.short	(.L_19 - .L_18)
	.align		4
.L_18:
        /*0070*/ 	.word	index@(_Z12reduceKernelILj32EEvPiS0_i)
        /*0074*/ 	.word	0x00000000


	//----- nvinfo : EIATTR_REGCOUNT
	.align		4
.L_19:
        /*0078*/ 	.byte	0x04, 0x2f
        /*007a*/ 	.short	(.L_21 - .L_20)
	.align		4
.L_20:
        /*007c*/ 	.word	index@(_Z12reduceKernelILj16EEvPiS0_i)
        /*0080*/ 	.word	0x0000000e


	//----- nvinfo : EIATTR_FRAME_SIZE
	.align		4
.L_21:
        /*0084*/ 	.byte	0x04, 0x11
        /*0086*/ 	.short	(.L_23 - .L_22)
	.align		4
.L_22:
        /*0088*/ 	.word	index@(_Z12reduceKernelILj16EEvPiS0_i)
        /*008c*/ 	.word	0x00000000


	//----- nvinfo : EIATTR_REGCOUNT
	.align		4
.L_23:
        /*0090*/ 	.byte	0x04, 0x2f
        /*0092*/ 	.short	(.L_25 - .L_24)
	.align		4
.L_24:
        /*0094*/ 	.word	index@(_Z12reduceKernelILj8EEvPiS0_i)
        /*0098*/ 	.word	0x00000010


	//----- nvinfo : EIATTR_FRAME_SIZE
	.align		4
.L_25:
        /*009c*/ 	.byte	0x04, 0x11
        /*009e*/ 	.short	(.L_27 - .L_26)
	.align		4
.L_26:
        /*00a0*/ 	.word	index@(_Z12reduceKernelILj8EEvPiS0_i)
        /*00a4*/ 	.word	0x00000000


	//----- nvinfo : EIATTR_REGCOUNT
	.align		4
.L_27:
        /*00a8*/ 	.byte	0x04, 0x2f
        /*00aa*/ 	.short	(.L_29 - .L_28)
	.align		4
.L_28:
        /*00ac*/ 	.word	index@(_Z12reduceKernelILj4EEvPiS0_i)
        /*00b0*/ 	.word	0x00000010


	//----- nvinfo : EIATTR_FRAME_SIZE
	.align		4
.L_29:
        /*00b4*/ 	.byte	0x04, 0x11
        /*00b6*/ 	.short	(.L_31 - .L_30)
	.align		4
.L_30:
        /*00b8*/ 	.word	index@(_Z12reduceKernelILj4EEvPiS0_i)
        /*00bc*/ 	.word	0x00000000


	//----- nvinfo : EIATTR_REGCOUNT
	.align		4
.L_31:
        /*00c0*/ 	.byte	0x04, 0x2f
        /*00c2*/ 	.short	(.L_33 - .L_32)
	.align		4
.L_32:
        /*00c4*/ 	.word	index@(_Z12reduceKernelILj2EEvPiS0_i)
        /*00c8*/ 	.word	0x00000010


	//----- nvinfo : EIATTR_FRAME_SIZE
	.align		4
.L_33:
        /*00cc*/ 	.byte	0x04, 0x11
        /*00ce*/ 	.short	(.L_35 - .L_34)
	.align		4
.L_34:
        /*00d0*/ 	.word	index@(_Z12reduceKernelILj2EEvPiS0_i)
        /*00d4*/ 	.word	0x00000000


	//----- nvinfo : EIATTR_REGCOUNT
	.align		4
.L_35:
        /*00d8*/ 	.byte	0x04, 0x2f
        /*00da*/ 	.short	(.L_37 - .L_36)
	.align		4
.L_36:
        /*00dc*/ 	.word	index@(_Z12reduceKernelILj1EEvPiS0_i)
        /*00e0*/ 	.word	0x00000010


	//----- nvinfo : EIATTR_FRAME_SIZE
	.align		4
.L_37:
        /*00e4*/ 	.byte	0x04, 0x11
        /*00e6*/ 	.short	(.L_39 - .L_38)
	.align		4
.L_38:
        /*00e8*/ 	.word	index@(_Z12reduceKernelILj1EEvPiS0_i)
        /*00ec*/ 	.word	0x00000000


	//----- nvinfo : EIATTR_MIN_STACK_SIZE
	.align		4
.L_39:
        /*00f0*/ 	.byte	0x04, 0x12
        /*00f2*/ 	.short	(.L_41 - .L_40)
	.align		4
.L_40:
        /*00f4*/ 	.word	index@(_Z12reduceKernelILj1EEvPiS0_i)
        /*00f8*/ 	.word	0x00000000


	//----- nvinfo : EIATTR_MIN_STACK_SIZE
	.align		4
.L_41:
        /*00fc*/ 	.byte	0x04, 0x12
        /*00fe*/ 	.short	(.L_43 - .L_42)
	.align		4
.L_42:
        /*0100*/ 	.word	index@(_Z12reduceKernelILj2EEvPiS0_i)
        /*0104*/ 	.word	0x00000000


	//----- nvinfo : EIATTR_MIN_STACK_SIZE
	.align		4
.L_43:
        /*0108*/ 	.byte	0x04, 0x12
        /*010a*/ 	.short	(.L_45 - .L_44)
	.align		4
.L_44:
        /*010c*/ 	.word	index@(_Z12reduceKernelILj4EEvPiS0_i)
        /*0110*/ 	.word	0x00000000


	//----- nvinfo : EIATTR_MIN_STACK_SIZE
	.align		4
.L_45:
        /*0114*/ 	.byte	0x04, 0x12
        /*0116*/ 	.short	(.L_47 - .L_46)
	.align		4
.L_46:
        /*0118*/ 	.word	index@(_Z12reduceKernelILj8EEvPiS0_i)
        /*011c*/ 	.word	0x00000000


	//----- nvinfo : EIATTR_MIN_STACK_SIZE
	.align		4
.L_47:
        /*0120*/ 	.byte	0x04, 0x12
        /*0122*/ 	.short	(.L_49 - .L_48)
	.align		4
.L_48:
        /*0124*/ 	.word	index@(_Z12reduceKernelILj16EEvPiS0_i)
        /*0128*/ 	.word	0x00000000


	//----- nvinfo : EIATTR_MIN_STACK_SIZE
	.align		4
.L_49:
        /*012c*/ 	.byte	0x04, 0x12
        /*012e*/ 	.short	(.L_51 - .L_50)
	.align		4
.L_50:
        /*0130*/ 	.word	index@(_Z12reduceKernelILj32EEvPiS0_i)
        /*0134*/ 	.word	0x00000000


	//----- nvinfo : EIATTR_MIN_STACK_SIZE
	.align		4
.L_51:
        /*0138*/ 	.byte	0x04, 0x12
        /*013a*/ 	.short	(.L_53 - .L_52)
	.align		4
.L_52:
        /*013c*/ 	.word	index@(_Z12reduceKernelILj64EEvPiS0_i)
        /*0140*/ 	.word	0x00000000


	//----- nvinfo : EIATTR_MIN_STACK_SIZE
	.align		4
.L_53:
        /*0144*/ 	.byte	0x04, 0x12
        /*0146*/ 	.short	(.L_55 - .L_54)
	.align		4
.L_54:
        /*0148*/ 	.word	index@(_Z12reduceKernelILj128EEvPiS0_i)
        /*014c*/ 	.word	0x00000000


	//----- nvinfo : EIATTR_MIN_STACK_SIZE
	.align		4
.L_55:
        /*0150*/ 	.byte	0x04, 0x12
        /*0152*/ 	.short	(.L_57 - .L_56)
	.align		4
.L_56:
        /*0154*/ 	.word	index@(_Z12reduceKernelILj256EEvPiS0_i)
        /*0158*/ 	.word	0x00000000


	//----- nvinfo : EIATTR_MIN_STACK_SIZE
	.align		4
.L_57:
        /*015c*/ 	.byte	0x04, 0x12
        /*015e*/ 	.short	(.L_59 - .L_58)
	.align		4
.L_58:
        /*0160*/ 	.word	index@(_Z12reduceKernelILj512EEvPiS0_i)
        /*0164*/ 	.word	0x00000000
.L_59:


//--------------------- .nv.compat                --------------------------
	.section	.nv.compat,"",@"SHT_CUDA_COMPAT_INFO"
	.align	4
        /*0000*/ 	.byte	0x02, 0x09, 0x00, 0x00, 0x02, 0x02, 0x01, 0x00, 0x02, 0x05, 0x05, 0x00, 0x03, 0x07, 0x01, 0x01
        /*0010*/ 	.byte	0x02, 0x03, 0x00, 0x00, 0x02, 0x06, 0x01, 0x00, 0x04, 0x0b, 0x08, 0x00, 0x09, 0x00, 0x00, 0x00
        /*0020*/ 	.byte	0x00, 0x00, 0x00, 0x00


//--------------------- .nv.info._Z12reduceKernelILj1EEvPiS0_i --------------------------
	.section	.nv.info._Z12reduceKernelILj1EEvPiS0_i,"",@"SHT_CUDA_INFO"
	.sectionflags	@""
	.align	4


	//----- nvinfo : EIATTR_CUDA_API_VERSION
	.align		4
        /*0000*/ 	.byte	0x04, 0x37
        /*0002*/ 	.short	(.L_61 - .L_60)
.L_60:
        /*0004*/ 	.word	0x00000082


	//----- nvinfo : EIATTR_KPARAM_INFO
	.align		4
.L_61:
        /*0008*/ 	.byte	0x04, 0x17
        /*000a*/ 	.short	(.L_63 - .L_62)
.L_62:
        /*000c*/ 	.word	0x00000000
        /*0010*/ 	.short	0x0002
        /*0012*/ 	.short	0x0010
        /*0014*/ 	.byte	0x00, 0xf0, 0x11, 0x00


	//----- nvinfo : EIATTR_KPARAM_INFO
	.align		4
.L_63:
        /*0018*/ 	.byte	0x04, 0x17
        /*001a*/ 	.short	(.L_65 - .L_64)
.L_64:
        /*001c*/ 	.word	0x00000000
        /*0020*/ 	.short	0x0001
        /*0022*/ 	.short	0x0008
        /*0024*/ 	.byte	0x00, 0xf5, 0x21, 0x00


	//----- nvinfo : EIATTR_KPARAM_INFO
	.align		4
.L_65:
        /*0028*/ 	.byte	0x04, 0x17
        /*002a*/ 	.short	(.L_67 - .L_66)
.L_66:
        /*002c*/ 	.word	0x00000000
        /*0030*/ 	.short	0x0000
        /*0032*/ 	.short	0x0000
        /*0034*/ 	.byte	0x00, 0xf5, 0x21, 0x00


	//----- nvinfo : EIATTR_SPARSE_MMA_MASK
	.align		4
.L_67:
        /*0038*/ 	.byte	0x03, 0x50
        /*003a*/ 	.short	0x0000


	//----- nvinfo : EIATTR_MAXREG_COUNT
	.align		4
        /*003c*/ 	.byte	0x03, 0x1b
        /*003e*/ 	.short	0x00ff


	//----- nvinfo : EIATTR_NUM_BARRIERS
	.align		4
        /*0040*/ 	.byte	0x02, 0x4c
        /*0042*/ 	.byte	0x01
	.zero		1


	//----- nvinfo : EIATTR_MERCURY_ISA_VERSION
	.align		4
        /*0044*/ 	.byte	0x03, 0x5f
        /*0046*/ 	.short	0x0101


	//----- nvinfo : EIATTR_VRC_CTA_INIT_COUNT
	.align		4
        /*0048*/ 	.byte	0x02, 0x4a
	.zero		1
	.zero		1


	//----- nvinfo : EIATTR_EXIT_INSTR_OFFSETS
	.align		4
        /*004c*/ 	.byte	0x04, 0x1c
        /*004e*/ 	.short	(.L_69 - .L_68)


	//   ....[0]....
.L_68:
        /*0050*/ 	.word	0x000001a0


	//   ....[1]....
        /*0054*/ 	.word	0x000001f0


	//----- nvinfo : EIATTR_CBANK_PARAM_SIZE
	.align		4
.L_69:
        /*0058*/ 	.byte	0x03, 0x19
        /*005a*/ 	.short	0x0014


	//----- nvinfo : EIATTR_PARAM_CBANK
	.align		4
        /*005c*/ 	.byte	0x04, 0x0a
        /*005e*/ 	.short	(.L_71 - .L_70)
	.align		4
.L_70:
        /*0060*/ 	.word	index@(.nv.constant0._Z12reduceKernelILj1EEvPiS0_i)
        /*0064*/ 	.short	0x0380
        /*0066*/ 	.short	0x0014


	//----- nvinfo : EIATTR_SW_WAR
	.align		4
.L_71:
        /*0068*/ 	.byte	0x04, 0x36
        /*006a*/ 	.short	(.L_73 - .L_72)
.L_72:
        /*006c*/ 	.word	0x00000008
.L_73:


//--------------------- .nv.info._Z12reduceKernelILj2EEvPiS0_i --------------------------
	.section	.nv.info._Z12reduceKernelILj2EEvPiS0_i,"",@"SHT_CUDA_INFO"
	.sectionflags	@""
	.align	4


	//----- nvinfo : EIATTR_CUDA_API_VERSION
	.align		4
        /*0000*/ 	.byte	0x04, 0x37
        /*0002*/ 	.short	(.L_75 - .L_74)
.L_74:
        /*0004*/ 	.word	0x00000082


	//----- nvinfo : EIATTR_KPARAM_INFO
	.align		4
.L_75:
        /*0008*/ 	.byte	0x04, 0x17
        /*000a*/ 	.short	(.L_77 - .L_76)
.L_76:
        /*000c*/ 	.word	0x00000000
        /*0010*/ 	.short	0x0002
        /*0012*/ 	.short	0x0010
        /*0014*/ 	.byte	0x00, 0xf0, 0x11, 0x00


	//----- nvinfo : EIATTR_KPARAM_INFO
	.align		4
.L_77:
        /*0018*/ 	.byte	0x04, 0x17
        /*001a*/ 	.short	(.L_79 - .L_78)
.L_78:
        /*001c*/ 	.word	0x00000000
        /*0020*/ 	.short	0x0001
        /*0022*/ 	.short	0x0008
        /*0024*/ 	.byte	0x00, 0xf5, 0x21, 0x00


	//----- nvinfo : EIATTR_KPARAM_INFO
	.align		4
.L_79:
        /*0028*/ 	.byte	0x04, 0x17
        /*002a*/ 	.short	(.L_81 - .L_80)
.L_80:
        /*002c*/ 	.word	0x00000000
        /*0030*/ 	.short	0x0000
        /*0032*/ 	.short	0x0000
        /*0034*/ 	.byte	0x00, 0xf5, 0x21, 0x00


	//----- nvinfo : EIATTR_SPARSE_MMA_MASK
	.align		4
.L_81:
        /*0038*/ 	.byte	0x03, 0x50
        /*003a*/ 	.short	0x0000


	//----- nvinfo : EIATTR_MAXREG_COUNT
	.align		4
        /*003c*/ 	.byte	0x03, 0x1b
        /*003e*/ 	.short	0x00ff


	//----- nvinfo : EIATTR_NUM_BARRIERS
	.align		4
        /*0040*/ 	.byte	0x02, 0x4c
        /*0042*/ 	.byte	0x01
	.zero		1


	//----- nvinfo : EIATTR_MERCURY_ISA_VERSION
	.align		4
        /*0044*/ 	.byte	0x03, 0x5f
        /*0046*/ 	.short	0x0101


	//----- nvinfo : EIATTR_VRC_CTA_INIT_COUNT
	.align		4
        /*0048*/ 	.byte	0x02, 0x4a
	.zero		1
	.zero		1


	//----- nvinfo : EIATTR_EXIT_INSTR_OFFSETS
	.align		4
        /*004c*/ 	.byte	0x04, 0x1c
        /*004e*/ 	.short	(.L_83 - .L_82)


	//   ....[0]....
.L_82:
        /*0050*/ 	.word	0x000001a0


	//   ....[1]....
        /*0054*/ 	.word	0x00000200


	//   ....[2]....
        /*0058*/ 	.word	0x00000250


	//----- nvinfo : EIATTR_CBANK_PARAM_SIZE
	.align		4
.L_83:
        /*005c*/ 	.byte	0x03, 0x19
        /*005e*/ 	.short	0x0014


	//----- nvinfo : EIATTR_PARAM_CBANK
	.align		4
        /*0060*/ 	.byte	0x04, 0x0a
        /*0062*/ 	.short	(.L_85 - .L_84)
	.align		4
.L_84:
        /*0064*/ 	.word	index@(.nv.constant0._Z12reduceKernelILj2EEvPiS0_i)
        /*0068*/ 	.short	0x0380
        /*006a*/ 	.short	0x0014


	//----- nvinfo : EIATTR_SW_WAR
	.align		4
.L_85:
        /*006c*/ 	.byte	0x04, 0x36
        /*006e*/ 	.short	(.L_87 - .L_86)
.L_86:
        /*0070*/ 	.word	0x00000008
.L_87:


//--------------------- .nv.info._Z12reduceKernelILj4EEvPiS0_i --------------------------
	.section	.nv.info._Z12reduceKernelILj4EEvPiS0_i,"",@"SHT_CUDA_INFO"
	.sectionflags	@""
	.align	4


	//----- nvinfo : EIATTR_CUDA_API_VERSION
	.align		4
        /*0000*/ 	.byte	0x04, 0x37
        /*0002*/ 	.short	(.L_89 - .L_88)
.L_88:
        /*0004*/ 	.word	0x00000082


	//----- nvinfo : EIATTR_KPARAM_INFO
	.align		4
.L_89:
        /*0008*/ 	.byte	0x04, 0x17
        /*000a*/ 	.short	(.L_91 - .L_90)
.L_90:
        /*000c*/ 	.word	0x00000000
        /*0010*/ 	.short	0x0002
        /*0012*/ 	.short	0x0010
        /*0014*/ 	.byte	0x00, 0xf0, 0x11, 0x00


	//----- nvinfo : EIATTR_KPARAM_INFO
	.align		4
.L_91:
        /*0018*/ 	.byte	0x04, 0x17
        /*001a*/ 	.short	(.L_93 - .L_92)
.L_92:
        /*001c*/ 	.word	0x00000000
        /*0020*/ 	.short	0x0001
        /*0022*/ 	.short	0x0008
        /*0024*/ 	.byte	0x00, 0xf5, 0x21, 0x00


	//----- nvinfo : EIATTR_KPARAM_INFO
	.align		4
.L_93:
        /*0028*/ 	.byte	0x04, 0x17
        /*002a*/ 	.short	(.L_95 - .L_94)
.L_94:
        /*002c*/ 	.word	0x00000000
        /*0030*/ 	.short	0x0000
        /*0032*/ 	.short	0x0000
        /*0034*/ 	.byte	0x00, 0xf5, 0x21, 0x00


	//----- nvinfo : EIATTR_SPARSE_MMA_MASK
	.align		4
.L_95:
        /*0038*/ 	.byte	0x03, 0x50
        /*003a*/ 	.short	0x0000


	//----- nvinfo : EIATTR_MAXREG_COUNT
	.align		4
        /*003c*/ 	.byte	0x03, 0x1b
        /*003e*/ 	.short	0x00ff


	//----- nvinfo : EIATTR_NUM_BARRIERS
	.align		4
        /*0040*/ 	.byte	0x02, 0x4c
        /*0042*/ 	.byte	0x01
	.zero		1


	//----- nvinfo : EIATTR_MERCURY_ISA_VERSION
	.align		4
        /*0044*/ 	.byte	0x03, 0x5f
        /*0046*/ 	.short	0x0101


	//----- nvinfo : EIATTR_VRC_CTA_INIT_COUNT
	.align		4
        /*0048*/ 	.byte	0x02, 0x4a
	.zero		1
	.zero		1


	//----- nvinfo : EIATTR_EXIT_INSTR_OFFSETS
	.align		4
        /*004c*/ 	.byte	0x04, 0x1c
        /*004e*/ 	.short	(.L_97 - .L_96)


	//   ....[0]....
.L_96:
        /*0050*/ 	.word	0x000001a0


	//   ....[1]....
        /*0054*/ 	.word	0x00000240


	//   ....[2]....
        /*0058*/ 	.word	0x00000290


	//----- nvinfo : EIATTR_CBANK_PARAM_SIZE
	.align		4
.L_97:
        /*005c*/ 	.byte	0x03, 0x19
        /*005e*/ 	.short	0x0014


	//----- nvinfo : EIATTR_PARAM_CBANK
	.align		4
        /*0060*/ 	.byte	0x04, 0x0a
        /*0062*/ 	.short	(.L_99 - .L_98)
	.align		4
.L_98:
        /*0064*/ 	.word	index@(.nv.constant0._Z12reduceKernelILj4EEvPiS0_i)
        /*0068*/ 	.short	0x0380
        /*006a*/ 	.short	0x0014


	//----- nvinfo : EIATTR_SW_WAR
	.align		4
.L_99:
        /*006c*/ 	.byte	0x04, 0x36
        /*006e*/ 	.short	(.L_101 - .L_100)
.L_100:
        /*0070*/ 	.word	0x00000008
.L_101:


//--------------------- .nv.info._Z12reduceKernelILj8EEvPiS0_i --------------------------
	.section	.nv.info._Z12reduceKernelILj8EEvPiS0_i,"",@"SHT_CUDA_INFO"
	.sectionflags	@""
	.align	4


	//----- nvinfo : EIATTR_CUDA_API_VERSION
	.align		4
        /*0000*/ 	.byte	0x04, 0x37
        /*0002*/ 	.short	(.L_103 - .L_102)
.L_102:
        /*0004*/ 	.word	0x00000082


	//----- nvinfo : EIATTR_KPARAM_INFO
	.align		4
.L_103:
        /*0008*/ 	.byte	0x04, 0x17
        /*000a*/ 	.short	(.L_105 - .L_104)
.L_104:
        /*000c*/ 	.word	0x00000000
        /*0010*/ 	.short	0x0002
        /*0012*/ 	.short	0x0010
        /*0014*/ 	.byte	0x00, 0xf0, 0x11, 0x00


	//----- nvinfo : EIATTR_KPARAM_INFO
	.align		4
.L_105:
        /*0018*/ 	.byte	0x04, 0x17
        /*001a*/ 	.short	(.L_107 - .L_106)
.L_106:
        /*001c*/ 	.word	0x00000000
        /*0020*/ 	.short	0x0001
        /*0022*/ 	.short	0x0008
        /*0024*/ 	.byte	0x00, 0xf5, 0x21, 0x00


	//----- nvinfo : EIATTR_KPARAM_INFO
	.align		4
.L_107:
        /*0028*/ 	.byte	0x04, 0x17
        /*002a*/ 	.short	(.L_109 - .L_108)
.L_108:
        /*002c*/ 	.word	0x00000000
        /*0030*/ 	.short	0x0000
        /*0032*/ 	.short	0x0000
        /*0034*/ 	.byte	0x00, 0xf5, 0x21, 0x00


	//----- nvinfo : EIATTR_SPARSE_MMA_MASK
	.align		4
.L_109:
        /*0038*/ 	.byte	0x03, 0x50
        /*003a*/ 	.short	0x0000


	//----- nvinfo : EIATTR_MAXREG_COUNT
	.align		4
        /*003c*/ 	.byte	0x03, 0x1b
        /*003e*/ 	.short	0x00ff


	//----- nvinfo : EIATTR_NUM_BARRIERS
	.align		4
        /*0040*/ 	.byte	0x02, 0x4c
        /*0042*/ 	.byte	0x01
	.zero		1


	//----- nvinfo : EIATTR_MERCURY_ISA_VERSION
	.align		4
        /*0044*/ 	.byte	0x03, 0x5f
        /*0046*/ 	.short	0x0101


	//----- nvinfo : EIATTR_VRC_CTA_INIT_COUNT
	.align		4
        /*0048*/ 	.byte	0x02, 0x4a
	.zero		1
	.zero		1


	//----- nvinfo : EIATTR_EXIT_INSTR_OFFSETS
	.align		4
        /*004c*/ 	.byte	0x04, 0x1c
        /*004e*/ 	.short	(.L_111 - .L_110)


	//   ....[0]....
.L_110:
        /*0050*/ 	.word	0x000001a0


	//   ....[1]....
        /*0054*/ 	.word	0x00000280


	//   ....[2]....
        /*0058*/ 	.word	0x000002d0


	//----- nvinfo : EIATTR_CBANK_PARAM_SIZE
	.align		4
.L_111:
        /*005c*/ 	.byte	0x03, 0x19
        /*005e*/ 	.short	0x0014


	//----- nvinfo : EIATTR_PARAM_CBANK
	.align		4
        /*0060*/ 	.byte	0x04, 0x0a
        /*0062*/ 	.short	(.L_113 - .L_112)
	.align		4
.L_112:
        /*0064*/ 	.word	index@(.nv.constant0._Z12reduceKernelILj8EEvPiS0_i)
        /*0068*/ 	.short	0x0380
        /*006a*/ 	.short	0x0014


	//----- nvinfo : EIATTR_SW_WAR
	.align		4
.L_113:
        /*006c*/ 	.byte	0x04, 0x36
        /*006e*/ 	.short	(.L_115 - .L_114)
.L_114:
        /*0070*/ 	.word	0x00000008
.L_115:


//--------------------- .nv.info._Z12reduceKernelILj16EEvPiS0_i --------------------------
	.section	.nv.info._Z12reduceKernelILj16EEvPiS0_i,"",@"SHT_CUDA_INFO"
	.sectionflags	@""
	.align	4


	//----- nvinfo : EIATTR_CUDA_API_VERSION
	.align		4
        /*0000*/ 	.byte	0x04, 0x37
        /*0002*/ 	.short	(.L_117 - .L_116)
.L_116:
        /*0004*/ 	.word	0x00000082


	//----- nvinfo : EIATTR_KPARAM_INFO
	.align		4
.L_117:
        /*0008*/ 	.byte	0x04, 0x17
        /*000a*/ 	.short	(.L_119 - .L_118)
.L_118:
        /*000c*/ 	.word	0x00000000
        /*0010*/ 	.short	0x0002
        /*0012*/ 	.short	0x0010
        /*0014*/ 	.byte	0x00, 0xf0, 0x11, 0x00


	//----- nvinfo : EIATTR_KPARAM_INFO
	.align		4
.L_119:
        /*0018*/ 	.byte	0x04, 0x17
        /*001a*/ 	.short	(.L_121 - .L_120)
.L_120:
        /*001c*/ 	.word	0x00000000
        /*0020*/ 	.short	0x0001
        /*0022*/ 	.short	0x0008
        /*0024*/ 	.byte	0x00, 0xf5, 0x21, 0x00


	//----- nvinfo : EIATTR_KPARAM_INFO
	.align		4
.L_121:
        /*0028*/ 	.byte	0x04, 0x17
        /*002a*/ 	.short	(.L_123 - .L_122)
.L_122:
        /*002c*/ 	.word	0x00000000
        /*0030*/ 	.short	0x0000
        /*0032*/ 	.short	0x0000
        /*0034*/ 	.byte	0x00, 0xf5, 0x21, 0x00


	//----- nvinfo : EIATTR_SPARSE_MMA_MASK
	.align		4
.L_123:
        /*0038*/ 	.byte	0x03, 0x50
        /*003a*/ 	.short	0x0000


	//----- nvinfo : EIATTR_MAXREG_COUNT
	.align		4
        /*003c*/ 	.byte	0x03, 0x1b
        /*003e*/ 	.short	0x00ff


	//----- nvinfo : EIATTR_NUM_BARRIERS
	.align		4
        /*0040*/ 	.byte	0x02, 0x4c
        /*0042*/ 	.byte	0x01
	.zero		1


	//----- nvinfo : EIATTR_MERCURY_ISA_VERSION
	.align		4
        /*0044*/ 	.byte	0x03, 0x5f
        /*0046*/ 	.short	0x0101


	//----- nvinfo : EIATTR_VRC_CTA_INIT_COUNT
	.align		4
        /*0048*/ 	.byte	0x02, 0x4a
	.zero		1
	.zero		1


	//----- nvinfo : EIATTR_EXIT_INSTR_OFFSETS
	.align		4
        /*004c*/ 	.byte	0x04, 0x1c
        /*004e*/ 	.short	(.L_125 - .L_124)


	//   ....[0]....
.L_124:
        /*0050*/ 	.word	0x000001a0


	//   ....[1]....
        /*0054*/ 	.word	0x000002c0


	//   ....[2]....
        /*0058*/ 	.word	0x00000310


	//----- nvinfo : EIATTR_CBANK_PARAM_SIZE
	.align		4
.L_125:
        /*005c*/ 	.byte	0x03, 0x19
        /*005e*/ 	.short	0x0014


	//----- nvinfo : EIATTR_PARAM_CBANK
	.align		4
        /*0060*/ 	.byte	0x04, 0x0a
        /*0062*/ 	.short	(.L_127 - .L_126)
	.align		4
.L_126:
        /*0064*/ 	.word	index@(.nv.constant0._Z12reduceKernelILj16EEvPiS0_i)
        /*0068*/ 	.short	0x0380
        /*006a*/ 	.short	0x0014


	//----- nvinfo : EIATTR_SW_WAR
	.align		4
.L_127:
        /*006c*/ 	.byte	0x04, 0x36
        /*006e*/ 	.short	(.L_129 - .L_128)
.L_128:
        /*0070*/ 	.word	0x00000008
.L_129:


//--------------------- .nv.info._Z12reduceKernelILj32EEvPiS0_i --------------------------
	.section	.nv.info._Z12reduceKernelILj32EEvPiS0_i,"",@"SHT_CUDA_INFO"
	.sectionflags	@""
	.align	4


	//----- nvinfo : EIATTR_CUDA_API_VERSION
	.align		4
        /*0000*/ 	.byte	0x04, 0x37
        /*0002*/ 	.short	(.L_131 - .L_130)
.L_130:
        /*0004*/ 	.word	0x00000082


	//----- nvinfo : EIATTR_KPARAM_INFO
	.align		4
.L_131:
        /*0008*/ 	.byte	0x04, 0x17
        /*000a*/ 	.short	(.L_133 - .L_132)
.L_132:
        /*000c*/ 	.word	0x00000000
        /*0010*/ 	.short	0x0002
        /*0012*/ 	.short	0x0010
        /*0014*/ 	.byte	0x00, 0xf0, 0x11, 0x00


	//----- nvinfo : EIATTR_KPARAM_INFO
	.align		4
.L_133:
        /*0018*/ 	.byte	0x04, 0x17
        /*001a*/ 	.short	(.L_135 - .L_134)
.L_134:
        /*001c*/ 	.word	0x00000000
        /*0020*/ 	.short	0x0001
        /*0022*/ 	.short	0x0008
        /*0024*/ 	.byte	0x00, 0xf5, 0x21, 0x00


	//----- nvinfo : EIATTR_KPARAM_INFO
	.align		4
.L_135:
        /*0028*/ 	.byte	0x04, 0x17
        /*002a*/ 	.short	(.L_137 - .L_136)
.L_136:
        /*002c*/ 	.word	0x00000000
        /*0030*/ 	.short	0x0000
        /*0032*/ 	.short	0x0000
        /*0034*/ 	.byte	0x00, 0xf5, 0x21, 0x00


	//----- nvinfo : EIATTR_SPARSE_MMA_MASK
	.align		4
.L_137:
        /*0038*/ 	.byte	0x03, 0x50
        /*003a*/ 	.short	0x0000


	//----- nvinfo : EIATTR_MAXREG_COUNT
	.align		4
        /*003c*/ 	.byte	0x03, 0x1b
        /*003e*/ 	.short	0x00ff


	//----- nvinfo : EIATTR_NUM_BARRIERS
	.align		4
        /*0040*/ 	.byte	0x02, 0x4c
        /*0042*/ 	.byte	0x01
	.zero		1


	//----- nvinfo : EIATTR_MERCURY_ISA_VERSION
	.align		4
        /*0044*/ 	.byte	0x03, 0x5f
        /*0046*/ 	.short	0x0101


	//----- nvinfo : EIATTR_VRC_CTA_INIT_COUNT
	.align		4
        /*0048*/ 	.byte	0x02, 0x4a
	.zero		1
	.zero		1


	//----- nvinfo : EIATTR_EXIT_INSTR_OFFSETS
	.align		4
        /*004c*/ 	.byte	0x04, 0x1c
        /*004e*/ 	.short	(.L_139 - .L_138)


	//   ....[0]....
.L_138:
        /*0050*/ 	.word	0x000001a0


	//   ....[1]....
        /*0054*/ 	.word	0x00000300


	//   ....[2]....
        /*0058*/ 	.word	0x00000350


	//----- nvinfo : EIATTR_CBANK_PARAM_SIZE
	.align		4
.L_139:
        /*005c*/ 	.byte	0x03, 0x19
        /*005e*/ 	.short	0x0014


	//----- nvinfo : EIATTR_PARAM_CBANK
	.align		4
        /*0060*/ 	.byte	0x04, 0x0a
        /*0062*/ 	.short	(.L_141 - .L_140)
	.align		4
.L_140:
        /*0064*/ 	.word	index@(.nv.constant0._Z12reduceKernelILj32EEvPiS0_i)
        /*0068*/ 	.short	0x0380
        /*006a*/ 	.short	0x0014


	//----- nvinfo : EIATTR_SW_WAR
	.align		4
.L_141:
        /*006c*/ 	.byte	0x04, 0x36
        /*006e*/ 	.short	(.L_143 - .L_142)
.L_142:
        /*0070*/ 	.word	0x00000008
.L_143:


//--------------------- .nv.info._Z12reduceKernelILj64EEvPiS0_i --------------------------
	.section	.nv.info._Z12reduceKernelILj64EEvPiS0_i,"",@"SHT_CUDA_INFO"
	.sectionflags	@""
	.align	4


	//----- nvinfo : EIATTR_CUDA_API_VERSION
	.align		4
        /*0000*/ 	.byte	0x04, 0x37
        /*0002*/ 	.short	(.L_145 - .L_144)
.L_144:
        /*0004*/ 	.word	0x00000082


	//----- nvinfo : EIATTR_KPARAM_INFO
	.align		4
.L_145:
        /*0008*/ 	.byte	0x04, 0x17
        /*000a*/ 	.short	(.L_147 - .L_146)
.L_146:
        /*000c*/ 	.word	0x00000000
        /*0010*/ 	.short	0x0002
        /*0012*/ 	.short	0x0010
        /*0014*/ 	.byte	0x00, 0xf0, 0x11, 0x00


	//----- nvinfo : EIATTR_KPARAM_INFO
	.align		4
.L_147:
        /*0018*/ 	.byte	0x04, 0x17
        /*001a*/ 	.short	(.L_149 - .L_148)
.L_148:
        /*001c*/ 	.word	0x00000000
        /*0020*/ 	.short	0x0001
        /*0022*/ 	.short	0x0008
        /*0024*/ 	.byte	0x00, 0xf5, 0x21, 0x00


	//----- nvinfo : EIATTR_KPARAM_INFO
	.align		4
.L_149:
        /*0028*/ 	.byte	0x04, 0x17
        /*002a*/ 	.short	(.L_151 - .L_150)
.L_150:
        /*002c*/ 	.word	0x00000000
        /*0030*/ 	.short	0x0000
        /*0032*/ 	.short	0x0000
        /*0034*/ 	.byte	0x00, 0xf5, 0x21, 0x00


	//----- nvinfo : EIATTR_SPARSE_MMA_MASK
	.align		4
.L_151:
        /*0038*/ 	.byte	0x03, 0x50
        /*003a*/ 	.short	0x0000


	//----- nvinfo : EIATTR_MAXREG_COUNT
	.align		4
        /*003c*/ 	.byte	0x03, 0x1b
        /*003e*/ 	.short	0x00ff


	//----- nvinfo : EIATTR_NUM_BARRIERS
	.align		4
        /*0040*/ 	.byte	0x02, 0x4c
        /*0042*/ 	.byte	0x01
	.zero		1


	//----- nvinfo : EIATTR_MERCURY_ISA_VERSION
	.align		4
        /*0044*/ 	.byte	0x03, 0x5f
        /*0046*/ 	.short	0x0101


	//----- nvinfo : EIATTR_VRC_CTA_INIT_COUNT
	.align		4
        /*0048*/ 	.byte	0x02, 0x4a
	.zero		1
	.zero		1


	//----- nvinfo : EIATTR_EXIT_INSTR_OFFSETS
	.align		4
        /*004c*/ 	.byte	0x04, 0x1c
        /*004e*/ 	.short	(.L_153 - .L_152)


	//   ....[0]....
.L_152:
        /*0050*/ 	.word	0x000001a0


	//   ....[1]....
        /*0054*/ 	.word	0x00000340


	//   ....[2]....
        /*0058*/ 	.word	0x00000390


	//----- nvinfo : EIATTR_CBANK_PARAM_SIZE
	.align		4
.L_153:
        /*005c*/ 	.byte	0x03, 0x19
        /*005e*/ 	.short	0x0014


	//----- nvinfo : EIATTR_PARAM_CBANK
	.align		4
        /*0060*/ 	.byte	0x04, 0x0a
        /*0062*/ 	.short	(.L_155 - .L_154)
	.align		4
.L_154:
        /*0064*/ 	.word	index@(.nv.constant0._Z12reduceKernelILj64EEvPiS0_i)
        /*0068*/ 	.short	0x0380
        /*006a*/ 	.short	0x0014


	//----- nvinfo : EIATTR_SW_WAR
	.align		4
.L_155:
        /*006c*/ 	.byte	0x04, 0x36
        /*006e*/ 	.short	(.L_157 - .L_156)
.L_156:
        /*0070*/ 	.word	0x00000008
.L_157:


//--------------------- .nv.info._Z12reduceKernelILj128EEvPiS0_i --------------------------
	.section	.nv.info._Z12reduceKernelILj128EEvPiS0_i,"",@"SHT_CUDA_INFO"
	.sectionflags	@""
	.align	4


	//----- nvinfo : EIATTR_CUDA_API_VERSION
	.align		4
        /*0000*/ 	.byte	0x04, 0x37
        /*0002*/ 	.short	(.L_159 - .L_158)
.L_158:
        /*0004*/ 	.word	0x00000082


	//----- nvinfo : EIATTR_KPARAM_INFO
	.align		4
.L_159:
        /*0008*/ 	.byte	0x04, 0x17
        /*000a*/ 	.short	(.L_161 - .L_160)
.L_160:
        /*000c*/ 	.word	0x00000000
        /*0010*/ 	.short	0x0002
        /*0012*/ 	.short	0x0010
        /*0014*/ 	.byte	0x00, 0xf0, 0x11, 0x00


	//----- nvinfo : EIATTR_KPARAM_INFO
	.align		4
.L_161:
        /*0018*/ 	.byte	0x04, 0x17
        /*001a*/ 	.short	(.L_163 - .L_162)
.L_162:
        /*001c*/ 	.word	0x00000000
        /*0020*/ 	.short	0x0001
        /*0022*/ 	.short	0x0008
        /*0024*/ 	.byte	0x00, 0xf5, 0x21, 0x00


	//----- nvinfo : EIATTR_KPARAM_INFO
	.align		4
.L_163:
        /*0028*/ 	.byte	0x04, 0x17
        /*002a*/ 	.short	(.L_165 - .L_164)
.L_164:
        /*002c*/ 	.word	0x00000000
        /*0030*/ 	.short	0x0000
        /*0032*/ 	.short	0x0000
        /*0034*/ 	.byte	0x00, 0xf5, 0x21, 0x00


	//----- nvinfo : EIATTR_SPARSE_MMA_MASK
	.align		4
.L_165:
        /*0038*/ 	.byte	0x03, 0x50
        /*003a*/ 	.short	0x0000


	//----- nvinfo : EIATTR_MAXREG_COUNT
	.align		4
        /*003c*/ 	.byte	0x03, 0x1b
        /*003e*/ 	.short	0x00ff


	//----- nvinfo : EIATTR_NUM_BARRIERS
	.align		4
        /*0040*/ 	.byte	0x02, 0x4c
        /*0042*/ 	.byte	0x01
	.zero		1


	//----- nvinfo : EIATTR_MERCURY_ISA_VERSION
	.align		4
        /*0044*/ 	.byte	0x03, 0x5f
        /*0046*/ 	.short	0x0101


	//----- nvinfo : EIATTR_VRC_CTA_INIT_COUNT
	.align		4
        /*0048*/ 	.byte	0x02, 0x4a
	.zero		1
	.zero		1


	//----- nvinfo : EIATTR_EXIT_INSTR_OFFSETS
	.align		4
        /*004c*/ 	.byte	0x04, 0x1c
        /*004e*/ 	.short	(.L_167 - .L_166)


	//   ....[0]....
.L_166:
        /*0050*/ 	.word	0x00000200


	//   ....[1]....
        /*0054*/ 	.word	0x000003a0


	//   ....[2]....
        /*0058*/ 	.word	0x000003f0


	//----- nvinfo : EIATTR_CBANK_PARAM_SIZE
	.align		4
.L_167:
        /*005c*/ 	.byte	0x03, 0x19
        /*005e*/ 	.short	0x0014


	//----- nvinfo : EIATTR_PARAM_CBANK
	.align		4
        /*0060*/ 	.byte	0x04, 0x0a
        /*0062*/ 	.short	(.L_169 - .L_168)
	.align		4
.L_168:
        /*0064*/ 	.word	index@(.nv.constant0._Z12reduceKernelILj128EEvPiS0_i)
        /*0068*/ 	.short	0x0380
        /*006a*/ 	.short	0x0014


	//----- nvinfo : EIATTR_SW_WAR
	.align		4
.L_169:
        /*006c*/ 	.byte	0x04, 0x36
        /*006e*/ 	.short	(.L_171 - .L_170)
.L_170:
        /*0070*/ 	.word	0x00000008
.L_171:


//--------------------- .nv.info._Z12reduceKernelILj256EEvPiS0_i --------------------------
	.section	.nv.info._Z12reduceKernelILj256EEvPiS0_i,"",@"SHT_CUDA_INFO"
	.sectionflags	@""
	.align	4


	//----- nvinfo : EIATTR_CUDA_API_VERSION
	.align		4
        /*0000*/ 	.byte	0x04, 0x37
        /*0002*/ 	.short	(.L_173 - .L_172)
.L_172:
        /*0004*/ 	.word	0x00000082


	//----- nvinfo : EIATTR_KPARAM_INFO
	.align		4
.L_173:
        /*0008*/ 	.byte	0x04, 0x17
        /*000a*/ 	.short	(.L_175 - .L_174)
.L_174:
        /*000c*/ 	.word	0x00000000
        /*0010*/ 	.short	0x0002
        /*0012*/ 	.short	0x0010
        /*0014*/ 	.byte	0x00, 0xf0, 0x11, 0x00


	//----- nvinfo : EIATTR_KPARAM_INFO
	.align		4
.L_175:
        /*0018*/ 	.byte	0x04, 0x17
        /*001a*/ 	.short	(.L_177 - .L_176)
.L_176:
        /*001c*/ 	.word	0x00000000
        /*0020*/ 	.short	0x0001
        /*0022*/ 	.short	0x0008
        /*0024*/ 	.byte	0x00, 0xf5, 0x21, 0x00


	//----- nvinfo : EIATTR_KPARAM_INFO
	.align		4
.L_177:
        /*0028*/ 	.byte	0x04, 0x17
        /*002a*/ 	.short	(.L_179 - .L_178)
.L_178:
        /*002c*/ 	.word	0x00000000
        /*0030*/ 	.short	0x0000
        /*0032*/ 	.short	0x0000
        /*0034*/ 	.byte	0x00, 0xf5, 0x21, 0x00


	//----- nvinfo : EIATTR_SPARSE_MMA_MASK
	.align		4
.L_179:
        /*0038*/ 	.byte	0x03, 0x50
        /*003a*/ 	.short	0x0000


	//----- nvinfo : EIATTR_MAXREG_COUNT
	.align		4
        /*003c*/ 	.byte	0x03, 0x1b
        /*003e*/ 	.short	0x00ff


	//----- nvinfo : EIATTR_NUM_BARRIERS
	.align		4
        /*0040*/ 	.byte	0x02, 0x4c
        /*0042*/ 	.byte	0x01
	.zero		1


	//----- nvinfo : EIATTR_MERCURY_ISA_VERSION
	.align		4
        /*0044*/ 	.byte	0x03, 0x5f
        /*0046*/ 	.short	0x0101


	//----- nvinfo : EIATTR_VRC_CTA_INIT_COUNT
	.align		4
        /*0048*/ 	.byte	0x02, 0x4a
	.zero		1
	.zero		1


	//----- nvinfo : EIATTR_EXIT_INSTR_OFFSETS
	.align		4
        /*004c*/ 	.byte	0x04, 0x1c
        /*004e*/ 	.short	(.L_181 - .L_180)


	//   ....[0]....
.L_180:
        /*0050*/ 	.word	0x00000260


	//   ....[1]....
        /*0054*/ 	.word	0x00000400


	//   ....[2]....
        /*0058*/ 	.word	0x00000450


	//----- nvinfo : EIATTR_CBANK_PARAM_SIZE
	.align		4
.L_181:
        /*005c*/ 	.byte	0x03, 0x19
        /*005e*/ 	.short	0x0014


	//----- nvinfo : EIATTR_PARAM_CBANK
	.align		4
        /*0060*/ 	.byte	0x04, 0x0a
        /*0062*/ 	.short	(.L_183 - .L_182)
	.align		4
.L_182:
        /*0064*/ 	.word	index@(.nv.constant0._Z12reduceKernelILj256EEvPiS0_i)
        /*0068*/ 	.short	0x0380
        /*006a*/ 	.short	0x0014


	//----- nvinfo : EIATTR_SW_WAR
	.align		4
.L_183:
        /*006c*/ 	.byte	0x04, 0x36
        /*006e*/ 	.short	(.L_185 - .L_184)
.L_184:
        /*0070*/ 	.word	0x00000008
.L_185:


//--------------------- .nv.info._Z12reduceKernelILj512EEvPiS0_i --------------------------
	.section	.nv.info._Z12reduceKernelILj512EEvPiS0_i,"",@"SHT_CUDA_INFO"
	.sectionflags	@""
	.align	4


	//----- nvinfo : EIATTR_CUDA_API_VERSION
	.align		4
        /*0000*/ 	.byte	0x04, 0x37
        /*0002*/ 	.short	(.L_187 - .L_186)
.L_186:
        /*0004*/ 	.word	0x00000082


	//----- nvinfo : EIATTR_KPARAM_INFO
	.align		4
.L_187:
        /*0008*/ 	.byte	0x04, 0x17
        /*000a*/ 	.short	(.L_189 - .L_188)
.L_188:
        /*000c*/ 	.word	0x00000000
        /*0010*/ 	.short	0x0002
        /*0012*/ 	.short	0x0010
        /*0014*/ 	.byte	0x00, 0xf0, 0x11, 0x00


	//----- nvinfo : EIATTR_KPARAM_INFO
	.align		4
.L_189:
        /*0018*/ 	.byte	0x04, 0x17
        /*001a*/ 	.short	(.L_191 - .L_190)
.L_190:
        /*001c*/ 	.word	0x00000000
        /*0020*/ 	.short	0x0001
        /*0022*/ 	.short	0x0008
        /*0024*/ 	.byte	0x00, 0xf5, 0x21, 0x00


	//----- nvinfo : EIATTR_KPARAM_INFO
	.align		4
.L_191:
        /*0028*/ 	.byte	0x04, 0x17
        /*002a*/ 	.short	(.L_193 - .L_192)
.L_192:
        /*002c*/ 	.word	0x00000000
        /*0030*/ 	.short	0x0000
        /*0032*/ 	.short	0x0000
        /*0034*/ 	.byte	0x00, 0xf5, 0x21, 0x00


	//----- nvinfo : EIATTR_SPARSE_MMA_MASK
	.align		4
.L_193:
        /*0038*/ 	.byte	0x03, 0x50
        /*003a*/ 	.short	0x0000


	//----- nvinfo : EIATTR_MAXREG_COUNT
	.align		4
        /*003c*/ 	.byte	0x03, 0x1b
        /*003e*/ 	.short	0x00ff


	//----- nvinfo : EIATTR_NUM_BARRIERS
	.align		4
        /*0040*/ 	.byte	0x02, 0x4c
        /*0042*/ 	.byte	0x01
	.zero		1


	//----- nvinfo : EIATTR_MERCURY_ISA_VERSION
	.align		4
        /*0044*/ 	.byte	0x03, 0x5f
        /*0046*/ 	.short	0x0101


	//----- nvinfo : EIATTR_VRC_CTA_INIT_COUNT
	.align		4
        /*0048*/ 	.byte	0x02, 0x4a
	.zero		1
	.zero		1


	//----- nvinfo : EIATTR_EXIT_INSTR_OFFSETS
	.align		4
        /*004c*/ 	.byte	0x04, 0x1c
        /*004e*/ 	.short	(.L_195 - .L_194)


	//   ....[0]....
.L_194:
        /*0050*/ 	.word	0x000002c0


	//   ....[1]....
        /*0054*/ 	.word	0x00000460


	//   ....[2]....
        /*0058*/ 	.word	0x000004b0


	//----- nvinfo : EIATTR_CBANK_PARAM_SIZE
	.align		4
.L_195:
        /*005c*/ 	.byte	0x03, 0x19
        /*005e*/ 	.short	0x0014


	//----- nvinfo : EIATTR_PARAM_CBANK
	.align		4
        /*0060*/ 	.byte	0x04, 0x0a
        /*0062*/ 	.short	(.L_197 - .L_196)
	.align		4
.L_196:
        /*0064*/ 	.word	index@(.nv.constant0._Z12reduceKernelILj512EEvPiS0_i)
        /*0068*/ 	.short	0x0380
        /*006a*/ 	.short	0x0014


	//----- nvinfo : EIATTR_SW_WAR
	.align		4
.L_197:
        /*006c*/ 	.byte	0x04, 0x36
        /*006e*/ 	.short	(.L_199 - .L_198)
.L_198:
        /*0070*/ 	.word	0x00000008
.L_199:


//--------------------- .nv.callgraph             --------------------------
	.section	.nv.callgraph,"",@"SHT_CUDA_CALLGRAPH"
	.align	4
	.sectionentsize	8
	.align		4
        /*0000*/ 	.word	0x00000000
	.align		4
        /*0004*/ 	.word	0xffffffff
	.align		4
        /*0008*/ 	.word	0x00000000
	.align		4
        /*000c*/ 	.word	0xfffffffe
	.align		4
        /*0010*/ 	.word	0x00000000
	.align		4
        /*0014*/ 	.word	0xfffffffd
	.align		4
        /*0018*/ 	.word	0x00000000
	.align		4
        /*001c*/ 	.word	0xfffffffc


//--------------------- .text._Z12reduceKernelILj1EEvPiS0_i --------------------------
	.section	.text._Z12reduceKernelILj1EEvPiS0_i,"ax",@progbits
	.align	128
        .global         _Z12reduceKernelILj1EEvPiS0_i
        .type           _Z12reduceKernelILj1EEvPiS0_i,@function
        .size           _Z12reduceKernelILj1EEvPiS0_i,(.L_x_10 - _Z12reduceKernelILj1EEvPiS0_i)
        .other          _Z12reduceKernelILj1EEvPiS0_i,@"STO_CUDA_ENTRY STV_DEFAULT"
_Z12reduceKernelILj1EEvPiS0_i:
.text._Z12reduceKernelILj1EEvPiS0_i:
[----:B------:R-:W-:Y:S01]  /*0000*/  LDC R1, c[0x0][0x37c] ;  /* 0x0000df00ff017b82 */ /* 0x000fe20000000800 */
[----:B------:R-:W0:Y:S01]  /*0010*/  S2R R13, SR_CTAID.X ;  /* 0x00000000000d7919 */ /* 0x000e220000002500 */
[----:B------:R-:W0:Y:S01]  /*0020*/  LDCU UR4, c[0x0][0x360] ;  /* 0x00006c00ff0477ac */ /* 0x000e220008000800 */
[----:B------:R-:W1:Y:S01]  /*0030*/  S2R R11, SR_TID.X ;  /* 0x00000000000b7919 */ /* 0x000e620000002100 */
[----:B------:R-:W2:Y:S01]  /*0040*/  LDCU UR5, c[0x0][0x390] ;  /* 0x00007200ff0577ac */ /* 0x000ea20008000800 */
[----:B------:R-:W3:Y:S01]  /*0050*/  LDCU.64 UR6, c[0x0][0x358] ;  /* 0x00006b00ff0677ac */ /* 0x000ee20008000a00 */
[----:B0-----:R-:W-:-:S04]  /*0060*/  IMAD R0, R13, UR4, RZ ;  /* 0x000000040d007c24 */ /* 0x001fc8000f8e02ff */
[----:B-1----:R-:W-:-:S04]  /*0070*/  IMAD R7, R0, 0x2, R11 ;  /* 0x0000000200077824 */ /* 0x002fc800078e020b */
[C---:B------:R-:W-:Y:S01]  /*0080*/  VIADD R9, R7.reuse, UR4 ;  /* 0x0000000407097c36 */ /* 0x040fe20008000000 */
[----:B--2---:R-:W-:-:S04]  /*0090*/  ISETP.GE.AND P1, PT, R7, UR5, PT ;  /* 0x0000000507007c0c */ /* 0x004fc8000bf26270 */
[----:B------:R-:W-:-:S09]  /*00a0*/  ISETP.GE.U32.AND P0, PT, R9, UR5, PT ;  /* 0x0000000509007c0c */ /* 0x000fd2000bf06070 */
[----:B------:R-:W0:Y:S08]  /*00b0*/  @!P1 LDC.64 R2, c[0x0][0x380] ;  /* 0x0000e000ff029b82 */ /* 0x000e300000000a00 */
[----:B------:R-:W1:Y:S01]  /*00c0*/  @!P0 LDC.64 R4, c[0x0][0x380] ;  /* 0x0000e000ff048b82 */ /* 0x000e620000000a00 */
[----:B0-----:R-:W-:-:S04]  /*00d0*/  @!P1 IMAD.WIDE R2, R7, 0x4, R2 ;  /* 0x0000000407029825 */ /* 0x001fc800078e0202 */
[----:B------:R-:W-:Y:S02]  /*00e0*/  HFMA2 R7, -RZ, RZ, 0, 0 ;  /* 0x00000000ff077431 */ /* 0x000fe400000001ff */
[----:B-1----:R-:W-:-:S04]  /*00f0*/  @!P0 IMAD.WIDE.U32 R4, R9, 0x4, R4 ;  /* 0x0000000409048825 */ /* 0x002fc800078e0004 */
[----:B---3--:R-:W2:Y:S04]  /*0100*/  @!P1 LDG.E R7, desc[UR6][R2.64] ;  /* 0x0000000602079981 */ /* 0x008ea8000c1e1900 */
[----:B------:R-:W2:Y:S01]  /*0110*/  @!P0 LDG.E R4, desc[UR6][R4.64] ;  /* 0x0000000604048981 */ /* 0x000ea2000c1e1900 */
[----:B------:R-:W0:Y:S01]  /*0120*/  S2UR UR5, SR_CgaCtaId ;  /* 0x00000000000579c3 */ /* 0x000e220000008800 */
[----:B------:R-:W-:Y:S01]  /*0130*/  UMOV UR4, 0x400 ;  /* 0x0000040000047882 */ /* 0x000fe20000000000 */
[----:B------:R-:W-:Y:S01]  /*0140*/  ISETP.NE.AND P1, PT, R11, RZ, PT ;  /* 0x000000ff0b00720c */ /* 0x000fe20003f25270 */
[----:B0-----:R-:W-:-:S06]  /*0150*/  ULEA UR4, UR5, UR4, 0x18 ;  /* 0x0000000405047291 */ /* 0x001fcc000f8ec0ff */
[----:B------:R-:W-:Y:S02]  /*0160*/  LEA R0, R11, UR4, 0x2 ;  /* 0x000000040b007c11 */ /* 0x000fe4000f8e10ff */
[----:B--2---:R-:W-:-:S05]  /*0170*/  @!P0 IADD3 R7, PT, PT, R7, R4, RZ ;  /* 0x0000000407078210 */ /* 0x004fca0007ffe0ff */
[----:B------:R0:W-:Y:S01]  /*0180*/  STS [R0], R7 ;  /* 0x0000000700007388 */ /* 0x0001e20000000800 */
[----:B------:R-:W-:Y:S06]  /*0190*/  BAR.SYNC.DEFER_BLOCKING 0x0 ;  /* 0x0000000000007b1d */ /* 0x000fec0000010000 */
[----:B------:R-:W-:Y:S05]  /*01a0*/  @P1 EXIT ;  /* 0x000000000000194d */ /* 0x000fea0003800000 */
[----:B------:R-:W1:Y:S01]  /*01b0*/  LDS R5, [UR4] ;  /* 0x00000004ff057984 */ /* 0x000e620008000800 */
[----:B------:R-:W2:Y:S02]  /*01c0*/  LDC.64 R2, c[0x0][0x388] ;  /* 0x0000e200ff027b82 */ /* 0x000ea40000000a00 */
[----:B--2---:R-:W-:-:S05]  /*01d0*/  IMAD.WIDE.U32 R2, R13, 0x4, R2 ;  /* 0x000000040d027825 */ /* 0x004fca00078e0002 */
[----:B-1----:R-:W-:Y:S01]  /*01e0*/  STG.E desc[UR6][R2.64], R5 ;  /* 0x0000000502007986 */ /* 0x002fe2000c101906 */
[----:B------:R-:W-:Y:S05]  /*01f0*/  EXIT ;  /* 0x000000000000794d */ /* 0x000fea0003800000 */
.L_x_0:
[----:B------:R-:W-:-:S00]  /*0200*/  BRA `(.L_x_0) ;  /* 0xfffffffc00fc7947 */ /* 0x000fc0000383ffff */
[----:B------:R-:W-:-:S00]  /*0210*/  NOP ;  /* 0x0000000000007918 */ /* 0x000fc00000000000 */
        /* <DEDUP_REMOVED lines=14> */
.L_x_10:


//--------------------- .text._Z12reduceKernelILj2EEvPiS0_i --------------------------
	.section	.text._Z12reduceKernelILj2EEvPiS0_i,"ax",@progbits
	.align	128
        .global         _Z12reduceKernelILj2EEvPiS0_i
        .type           _Z12reduceKernelILj2EEvPiS0_i,@function
        .size           _Z12reduceKernelILj2EEvPiS0_i,(.L_x_11 - _Z12reduceKernelILj2EEvPiS0_i)
        .other          _Z12reduceKernelILj2EEvPiS0_i,@"STO_CUDA_ENTRY STV_DEFAULT"
_Z12reduceKernelILj2EEvPiS0_i:
.text._Z12reduceKernelILj2EEvPiS0_i:
[----:B------:R-:W-:Y:S01]  /*0000*/  LDC R1, c[0x0][0x37c] ;  /* 0x0000df00ff017b82 */ /* 0x000fe20000000800 */
[----:B------:R-:W0:Y:S01]  /*0010*/  S2R R13, SR_CTAID.X ;  /* 0x00000000000d7919 */ /* 0x000e220000002500 */
[----:B------:R-:W0:Y:S01]  /*0020*/  LDCU UR4, c[0x0][0x360] ;  /* 0x00006c00ff0477ac */ /* 0x000e220008000800 */
[----:B------:R-:W1:Y:S01]  /*0030*/  S2R R11, SR_TID.X ;  /* 0x00000000000b7919 */ /* 0x000e620000002100 */
[----:B------:R-:W2:Y:S01]  /*0040*/  LDCU UR5, c[0x0][0x390] ;  /* 0x00007200ff0577ac */ /* 0x000ea20008000800 */
[----:B------:R-:W3:Y:S01]  /*0050*/  LDCU.64 UR6, c[0x0][0x358] ;  /* 0x00006b00ff0677ac */ /* 0x000ee20008000a00 */
[----:B0-----:R-:W-:-:S04]  /*0060*/  IMAD R0, R13, UR4, RZ ;  /* 0x000000040d007c24 */ /* 0x001fc8000f8e02ff */
[----:B-1----:R-:W-:Y:S02]  /*0070*/  IMAD R7, R0, 0x2, R11 ;  /* 0x0000000200077824 */ /* 0x002fe400078e020b */
[----:B------:R-:W-:-:S03]  /*0080*/  IMAD.MOV.U32 R0, RZ, RZ, RZ ;  /* 0x000000ffff007224 */ /* 0x000fc600078e00ff */
[C---:B------:R-:W-:Y:S02]  /*0090*/  IADD3 R9, PT, PT, R7.reuse, UR4, RZ ;  /* 0x0000000407097c10 */ /* 0x040fe4000fffe0ff */
[----:B--2---:R-:W-:Y:S02]  /*00a0*/  ISETP.GE.AND P1, PT, R7, UR5, PT ;  /* 0x0000000507007c0c */ /* 0x004fe4000bf26270 */
[----:B------:R-:W-:-:S11]  /*00b0*/  ISETP.GE.U32.AND P0, PT, R9, UR5, PT ;  /* 0x0000000509007c0c */ /* 0x000fd6000bf06070 */
[----:B------:R-:W0:Y:S08]  /*00c0*/  @!P1 LDC.64 R2, c[0x0][0x380] ;  /* 0x0000e000ff029b82 */ /* 0x000e300000000a00 */
[----:B------:R-:W1:Y:S01]  /*00d0*/  @!P0 LDC.64 R4, c[0x0][0x380] ;  /* 0x0000e000ff048b82 */ /* 0x000e620000000a00 */
[----:B0-----:R-:W-:-:S05]  /*00e0*/  @!P1 IMAD.WIDE R2, R7, 0x4, R2 ;  /* 0x0000000407029825 */ /* 0x001fca00078e0202 */
[----:B---3--:R-:W2:Y:S01]  /*00f0*/  @!P1 LDG.E R0, desc[UR6][R2.64] ;  /* 0x0000000602009981 */ /* 0x008ea2000c1e1900 */
[----:B-1----:R-:W-:-:S06]  /*0100*/  @!P0 IMAD.WIDE.U32 R4, R9, 0x4, R4 ;  /* 0x0000000409048825 */ /* 0x002fcc00078e0004 */
[----:B------:R-:W2:Y:S01]  /*0110*/  @!P0 LDG.E R5, desc[UR6][R4.64] ;  /* 0x0000000604058981 */ /* 0x000ea2000c1e1900 */
[----:B------:R-:W0:Y:S01]  /*0120*/  S2UR UR5, SR_CgaCtaId ;  /* 0x00000000000579c3 */ /* 0x000e220000008800 */
[----:B------:R-:W-:Y:S02]  /*0130*/  UMOV UR4, 0x400 ;  /* 0x0000040000047882 */ /* 0x000fe40000000000 */
[----:B0-----:R-:W-:-:S06]  /*0140*/  ULEA UR4, UR5, UR4, 0x18 ;  /* 0x0000000405047291 */ /* 0x001fcc000f8ec0ff */
[C---:B------:R-:W-:Y:S02]  /*0150*/  LEA R7, R11.reuse, UR4, 0x2 ;  /* 0x000000040b077c11 */ /* 0x040fe4000f8e10ff */
[----:B------:R-:W-:Y:S02]  /*0160*/  ISETP.GT.U32.AND P1, PT, R11, 0x1f, PT ;  /* 0x0000001f0b00780c */ /* 0x000fe40003f24070 */
[----:B--2---:R-:W-:-:S05]  /*0170*/  @!P0 IADD3 R0, PT, PT, R0, R5, RZ ;  /* 0x0000000500008210 */ /* 0x004fca0007ffe0ff */
[----:B------:R0:W-:Y:S01]  /*0180*/  STS [R7], R0 ;  /* 0x0000000007007388 */ /* 0x0001e20000000800 */
[----:B------:R-:W-:Y:S06]  /*0190*/  BAR.SYNC.DEFER_BLOCKING 0x0 ;  /* 0x0000000000007b1d */ /* 0x000fec0000010000 */
[----:B------:R-:W-:Y:S05]  /*01a0*/  @P1 EXIT ;  /* 0x000000000000194d */ /* 0x000fea0003800000 */
[----:B0-----:R-:W-:Y:S01]  /*01b0*/  LDS R0, [R7+0x4] ;  /* 0x0000040007007984 */ /* 0x001fe20000000800 */
[----:B------:R-:W-:-:S03]  /*01c0*/  ISETP.NE.AND P0, PT, R11, RZ, PT ;  /* 0x000000ff0b00720c */ /* 0x000fc60003f05270 */
[----:B------:R-:W0:Y:S02]  /*01d0*/  LDS R3, [R7] ;  /* 0x0000000007037984 */ /* 0x000e240000000800 */
[----:B0-----:R-:W-:-:S05]  /*01e0*/  IMAD.IADD R0, R0, 0x1, R3 ;  /* 0x0000000100007824 */ /* 0x001fca00078e0203 */
[----:B------:R0:W-:Y:S03]  /*01f0*/  STS [R7], R0 ;  /* 0x0000000007007388 */ /* 0x0001e60000000800 */
[----:B------:R-:W-:Y:S05]  /*0200*/  @P0 EXIT ;  /* 0x000000000000094d */ /* 0x000fea0003800000 */
[----:B------:R-:W1:Y:S01]  /*0210*/  LDS R5, [UR4] ;  /* 0x00000004ff057984 */ /* 0x000e620008000800 */
[----:B------:R-:W2:Y:S02]  /*0220*/  LDC.64 R2, c[0x0][0x388] ;  /* 0x0000e200ff027b82 */ /* 0x000ea40000000a00 */
[----:B--2---:R-:W-:-:S05]  /*0230*/  IMAD.WIDE.U32 R2, R13, 0x4, R2 ;  /* 0x000000040d027825 */ /* 0x004fca00078e0002 */
[----:B-1----:R-:W-:Y:S01]  /*0240*/  STG.E desc[UR6][R2.64], R5 ;  /* 0x0000000502007986 */ /* 0x002fe2000c101906 */
[----:B------:R-:W-:Y:S05]  /*0250*/  EXIT ;  /* 0x000000000000794d */ /* 0x000fea0003800000 */
.L_x_1:
        /* <DEDUP_REMOVED lines=10> */
.L_x_11:


//--------------------- .text._Z12reduceKernelILj4EEvPiS0_i --------------------------
	.section	.text._Z12reduceKernelILj4EEvPiS0_i,"ax",@progbits
	.align	128
        .global         _Z12reduceKernelILj4EEvPiS0_i
        .type           _Z12reduceKernelILj4EEvPiS0_i,@function
        .size           _Z12reduceKernelILj4EEvPiS0_i,(.L_x_12 - _Z12reduceKernelILj4EEvPiS0_i)
        .other          _Z12reduceKernelILj4EEvPiS0_i,@"STO_CUDA_ENTRY STV_DEFAULT"
_Z12reduceKernelILj4EEvPiS0_i:
.text._Z12reduceKernelILj4EEvPiS0_i:
        /* <DEDUP_REMOVED lines=8> */
[----:B------:R-:W-:Y:S02]  /*0080*/  HFMA2 R0, -RZ, RZ, 0, 0 ;  /* 0x00000000ff007431 */ /* 0x000fe400000001ff */
[C---:B------:R-:W-:Y:S01]  /*0090*/  VIADD R9, R7.reuse, UR4 ;  /* 0x0000000407097c36 */ /* 0x040fe20008000000 */
[----:B--2---:R-:W-:-:S04]  /*00a0*/  ISETP.GE.AND P1, PT, R7, UR5, PT ;  /* 0x0000000507007c0c */ /* 0x004fc8000bf26270 */
[----:B------:R-:W-:-:S09]  /*00b0*/  ISETP.GE.U32.AND P0, PT, R9, UR5, PT ;  /* 0x0000000509007c0c */ /* 0x000fd2000bf06070 */
        /* <DEDUP_REMOVED lines=10> */
[----:B------:R-:W-:Y:S01]  /*0160*/  ISETP.GT.U32.AND P1, PT, R11, 0x1f, PT ;  /* 0x0000001f0b00780c */ /* 0x000fe20003f24070 */
[----:B--2---:R-:W-:-:S05]  /*0170*/  @!P0 IMAD.IADD R0, R0, 0x1, R5 ;  /* 0x0000000100008824 */ /* 0x004fca00078e0205 */
[----:B------:R0:W-:Y:S01]  /*0180*/  STS [R7], R0 ;  /* 0x0000000007007388 */ /* 0x0001e20000000800 */
[----:B------:R-:W-:Y:S06]  /*0190*/  BAR.SYNC.DEFER_BLOCKING 0x0 ;  /* 0x0000000000007b1d */ /* 0x000fec0000010000 */
[----:B------:R-:W-:Y:S05]  /*01a0*/  @P1 EXIT ;  /* 0x000000000000194d */ /* 0x000fea0003800000 */
[----:B0-----:R-:W-:Y:S01]  /*01b0*/  LDS R0, [R7+0x8] ;  /* 0x0000080007007984 */ /* 0x001fe20000000800 */
[----:B------:R-:W-:-:S03]  /*01c0*/  ISETP.NE.AND P0, PT, R11, RZ, PT ;  /* 0x000000ff0b00720c */ /* 0x000fc60003f05270 */
[----:B------:R-:W0:Y:S02]  /*01d0*/  LDS R3, [R7] ;  /* 0x0000000007037984 */ /* 0x000e240000000800 */
[----:B0-----:R-:W-:-:S05]  /*01e0*/  IADD3 R0, PT, PT, R0, R3, RZ ;  /* 0x0000000300007210 */ /* 0x001fca0007ffe0ff */
[----:B------:R-:W-:Y:S04]  /*01f0*/  STS [R7], R0 ;  /* 0x0000000007007388 */ /* 0x000fe80000000800 */
[----:B------:R-:W-:Y:S04]  /*0200*/  LDS R2, [R7+0x4] ;  /* 0x0000040007027984 */ /* 0x000fe80000000800 */
[----:B------:R-:W0:Y:S02]  /*0210*/  LDS R3, [R7] ;  /* 0x0000000007037984 */ /* 0x000e240000000800 */
[----:B0-----:R-:W-:-:S05]  /*0220*/  IADD3 R2, PT, PT, R2, R3, RZ ;  /* 0x0000000302027210 */ /* 0x001fca0007ffe0ff */
[----:B------:R0:W-:Y:S01]  /*0230*/  STS [R7], R2 ;  /* 0x0000000207007388 */ /* 0x0001e20000000800 */
[----:B------:R-:W-:Y:S05]  /*0240*/  @P0 EXIT ;  /* 0x000000000000094d */ /* 0x000fea0003800000 */
[----:B------:R-:W1:Y:S01]  /*0250*/  LDS R5, [UR4] ;  /* 0x00000004ff057984 */ /* 0x000e620008000800 */
[----:B0-----:R-:W0:Y:S02]  /*0260*/  LDC.64 R2, c[0x0][0x388] ;  /* 0x0000e200ff027b82 */ /* 0x001e240000000a00 */
[----:B0-----:R-:W-:-:S05]  /*0270*/  IMAD.WIDE.U32 R2, R13, 0x4, R2 ;  /* 0x000000040d027825 */ /* 0x001fca00078e0002 */
[----:B-1----:R-:W-:Y:S01]  /*0280*/  STG.E desc[UR6][R2.64], R5 ;  /* 0x0000000502007986 */ /* 0x002fe2000c101906 */
[----:B------:R-:W-:Y:S05]  /*0290*/  EXIT ;  /* 0x000000000000794d */ /* 0x000fea0003800000 */
.L_x_2:
        /* <DEDUP_REMOVED lines=14> */
.L_x_12:


//--------------------- .text._Z12reduceKernelILj8EEvPiS0_i --------------------------
	.section	.text._Z12reduceKernelILj8EEvPiS0_i,"ax",@progbits
	.align	128
        .global         _Z12reduceKernelILj8EEvPiS0_i
        .type           _Z12reduceKernelILj8EEvPiS0_i,@function
        .size           _Z12reduceKernelILj8EEvPiS0_i,(.L_x_13 - _Z12reduceKernelILj8EEvPiS0_i)
        .other          _Z12reduceKernelILj8EEvPiS0_i,@"STO_CUDA_ENTRY STV_DEFAULT"
_Z12reduceKernelILj8EEvPiS0_i:
.text._Z12reduceKernelILj8EEvPiS0_i:
        /* <DEDUP_REMOVED lines=31> */
[----:B------:R-:W-:Y:S04]  /*01f0*/  STS [R7], R0 ;  /* 0x0000000007007388 */ /* 0x000fe80000000800 */
[----:B------:R-:W-:Y:S04]  /*0200*/  LDS R2, [R7+0x8] ;  /* 0x0000080007027984 */ /* 0x000fe80000000800 */
[----:B------:R-:W0:Y:S02]  /*0210*/  LDS R3, [R7] ;  /* 0x0000000007037984 */ /* 0x000e240000000800 */
[----:B0-----:R-:W-:-:S05]  /*0220*/  IADD3 R2, PT, PT, R2, R3, RZ ;  /* 0x0000000302027210 */ /* 0x001fca0007ffe0ff */
[----:B------:R-:W-:Y:S04]  /*0230*/  STS [R7], R2 ;  /* 0x0000000207007388 */ /* 0x000fe80000000800 */
[----:B------:R-:W-:Y:S04]  /*0240*/  LDS R3, [R7+0x4] ;  /* 0x0000040007037984 */ /* 0x000fe80000000800 */
[----:B------:R-:W0:Y:S02]  /*0250*/  LDS R4, [R7] ;  /* 0x0000000007047984 */ /* 0x000e240000000800 */
[----:B0-----:R-:W-:-:S05]  /*0260*/  IMAD.IADD R4, R3, 0x1, R4 ;  /* 0x0000000103047824 */ /* 0x001fca00078e0204 */
[----:B------:R0:W-:Y:S01]  /*0270*/  STS [R7], R4 ;  /* 0x0000000407007388 */ /* 0x0001e20000000800 */
[----:B------:R-:W-:Y:S05]  /*0280*/  @P0 EXIT ;  /* 0x000000000000094d */ /* 0x000fea0003800000 */
[----:B------:R-:W1:Y:S01]  /*0290*/  LDS R5, [UR4] ;  /* 0x00000004ff057984 */ /* 0x000e620008000800 */
[----:B------:R-:W2:Y:S02]  /*02a0*/  LDC.64 R2, c[0x0][0x388] ;  /* 0x0000e200ff027b82 */ /* 0x000ea40000000a00 */
[----:B--2---:R-:W-:-:S05]  /*02b0*/  IMAD.WIDE.U32 R2, R13, 0x4, R2 ;  /* 0x000000040d027825 */ /* 0x004fca00078e0002 */
[----:B-1----:R-:W-:Y:S01]  /*02c0*/  STG.E desc[UR6][R2.64], R5 ;  /* 0x0000000502007986 */ /* 0x002fe2000c101906 */
[----:B------:R-:W-:Y:S05]  /*02d0*/  EXIT ;  /* 0x000000000000794d */ /* 0x000fea0003800000 */
.L_x_3:
        /* <DEDUP_REMOVED lines=10> */
.L_x_13:


//--------------------- .text._Z12reduceKernelILj16EEvPiS0_i --------------------------
	.section	.text._Z12reduceKernelILj16EEvPiS0_i,"ax",@progbits
	.align	128
        .global         _Z12reduceKernelILj16EEvPiS0_i
        .type           _Z12reduceKernelILj16EEvPiS0_i,@function
        .size           _Z12reduceKernelILj16EEvPiS0_i,(.L_x_14 - _Z12reduceKernelILj16EEvPiS0_i)
        .other          _Z12reduceKernelILj16EEvPiS0_i,@"STO_CUDA_ENTRY STV_DEFAULT"
_Z12reduceKernelILj16EEvPiS0_i:
.text._Z12reduceKernelILj16EEvPiS0_i:
[----:B------:R-:W-:Y:S01]  /*0000*/  LDC R1, c[0x0][0x37c] ;  /* 0x0000df00ff017b82 */ /* 0x000fe20000000800 */
[----:B------:R-:W0:Y:S01]  /*0010*/  S2R R0, SR_CTAID.X ;  /* 0x0000000000007919 */ /* 0x000e220000002500 */
[----:B------:R-:W0:Y:S01]  /*0020*/  LDCU UR4, c[0x0][0x360] ;  /* 0x00006c00ff0477ac */ /* 0x000e220008000800 */
[----:B------:R-:W-:Y:S01]  /*0030*/  HFMA2 R6, -RZ, RZ, 0, 0 ;  /* 0x00000000ff067431 */ /* 0x000fe200000001ff */
        /* <DEDUP_REMOVED lines=23> */
[----:B------:R-:W-:Y:S01]  /*01b0*/  LDS R2, [R7+0x20] ;  /* 0x0000200007027984 */ /* 0x000fe20000000800 */
[----:B------:R-:W-:-:S03]  /*01c0*/  ISETP.NE.AND P0, PT, R11, RZ, PT ;  /* 0x000000ff0b00720c */ /* 0x000fc60003f05270 */
[----:B------:R-:W1:Y:S02]  /*01d0*/  LDS R3, [R7] ;  /* 0x0000000007037984 */ /* 0x000e640000000800 */
[----:B-1----:R-:W-:-:S05]  /*01e0*/  IADD3 R2, PT, PT, R2, R3, RZ ;  /* 0x0000000302027210 */ /* 0x002fca0007ffe0ff */
[----:B------:R-:W-:Y:S04]  /*01f0*/  STS [R7], R2 ;  /* 0x0000000207007388 */ /* 0x000fe80000000800 */
[----:B------:R-:W-:Y:S04]  /*0200*/  LDS R3, [R7+0x10] ;  /* 0x0000100007037984 */ /* 0x000fe80000000800 */
[----:B------:R-:W1:Y:S02]  /*0210*/  LDS R4, [R7] ;  /* 0x0000000007047984 */ /* 0x000e640000000800 */
[----:B-1----:R-:W-:-:S05]  /*0220*/  IMAD.IADD R4, R3, 0x1, R4 ;  /* 0x0000000103047824 */ /* 0x002fca00078e0204 */
[----:B------:R-:W-:Y:S04]  /*0230*/  STS [R7], R4 ;  /* 0x0000000407007388 */ /* 0x000fe80000000800 */
[----:B------:R-:W-:Y:S04]  /*0240*/  LDS R3, [R7+0x8] ;  /* 0x0000080007037984 */ /* 0x000fe80000000800 */
[----:B0-----:R-:W0:Y:S02]  /*0250*/  LDS R6, [R7] ;  /* 0x0000000007067984 */ /* 0x001e240000000800 */
        /* <DEDUP_REMOVED lines=8> */
[----:B------:R-:W2:Y:S02]  /*02e0*/  LDC.64 R2, c[0x0][0x388] ;  /* 0x0000e200ff027b82 */ /* 0x000ea40000000a00 */
[----:B--2---:R-:W-:-:S05]  /*02f0*/  IMAD.WIDE.U32 R2, R0, 0x4, R2 ;  /* 0x0000000400027825 */ /* 0x004fca00078e0002 */
[----:B-1----:R-:W-:Y:S01]  /*0300*/  STG.E desc[UR6][R2.64], R5 ;  /* 0x0000000502007986 */ /* 0x002fe2000c101906 */
[----:B------:R-:W-:Y:S05]  /*0310*/  EXIT ;  /* 0x000000000000794d */ /* 0x000fea0003800000 */
.L_x_4:
        /* <DEDUP_REMOVED lines=14> */
.L_x_14:


//--------------------- .text._Z12reduceKernelILj32EEvPiS0_i --------------------------
	.section	.text._Z12reduceKernelILj32EEvPiS0_i,"ax",@progbits
	.align	128
        .global         _Z12reduceKernelILj32EEvPiS0_i
        .type           _Z12reduceKernelILj32EEvPiS0_i,@function
        .size           _Z12reduceKernelILj32EEvPiS0_i,(.L_x_15 - _Z12reduceKernelILj32EEvPiS0_i)
        .other          _Z12reduceKernelILj32EEvPiS0_i,@"STO_CUDA_ENTRY STV_DEFAULT"
_Z12reduceKernelILj32EEvPiS0_i:
.text._Z12reduceKernelILj32EEvPiS0_i:
[----:B------:R-:W-:Y:S01]  /*0000*/  LDC R1, c[0x0][0x37c] ;  /* 0x0000df00ff017b82 */ /* 0x000fe20000000800 */
[----:B------:R-:W0:Y:S01]  /*0010*/  S2R R0, SR_CTAID.X ;  /* 0x0000000000007919 */ /* 0x000e220000002500 */
[----:B------:R-:W0:Y:S01]  /*0020*/  LDCU UR4, c[0x0][0x360] ;  /* 0x00006c00ff0477ac */ /* 0x000e220008000800 */
[----:B------:R-:W1:Y:S01]  /*0030*/  S2R R2, SR_TID.X ;  /* 0x0000000000027919 */ /* 0x000e620000002100 */
[----:B------:R-:W2:Y:S01]  /*0040*/  LDCU UR5, c[0x0][0x390] ;  /* 0x00007200ff0577ac */ /* 0x000ea20008000800 */
[----:B------:R-:W3:Y:S01]  /*0050*/  LDCU.64 UR6, c[0x0][0x358] ;  /* 0x00006b00ff0677ac */ /* 0x000ee20008000a00 */
[----:B0-----:R-:W-:-:S04]  /*0060*/  IMAD R3, R0, UR4, RZ ;  /* 0x0000000400037c24 */ /* 0x001fc8000f8e02ff */
[----:B-1----:R-:W-:-:S05]  /*0070*/  IMAD R3, R3, 0x2, R2 ;  /* 0x0000000203037824 */ /* 0x002fca00078e0202 */
[C---:B------:R-:W-:Y:S02]  /*0080*/  IADD3 R9, PT, PT, R3.reuse, UR4, RZ ;  /* 0x0000000403097c10 */ /* 0x040fe4000fffe0ff */
[----:B--2---:R-:W-:Y:S02]  /*0090*/  ISETP.GE.AND P1, PT, R3, UR5, PT ;  /* 0x0000000503007c0c */ /* 0x004fe4000bf26270 */
[----:B------:R-:W-:-:S11]  /*00a0*/  ISETP.GE.U32.AND P0, PT, R9, UR5, PT ;  /* 0x0000000509007c0c */ /* 0x000fd6000bf06070 */
[----:B------:R-:W0:Y:S08]  /*00b0*/  @!P1 LDC.64 R4, c[0x0][0x380] ;  /* 0x0000e000ff049b82 */ /* 0x000e300000000a00 */
[----:B------:R-:W1:Y:S01]  /*00c0*/  @!P0 LDC.64 R6, c[0x0][0x380] ;  /* 0x0000e000ff068b82 */ /* 0x000e620000000a00 */
[----:B0-----:R-:W-:-:S04]  /*00d0*/  @!P1 IMAD.WIDE R4, R3, 0x4, R4 ;  /* 0x0000000403049825 */ /* 0x001fc800078e0204 */
[----:B------:R-:W-:Y:S02]  /*00e0*/  IMAD.MOV.U32 R3, RZ, RZ, RZ ;  /* 0x000000ffff037224 */ /* 0x000fe400078e00ff */
[----:B-1----:R-:W-:-:S04]  /*00f0*/  @!P0 IMAD.WIDE.U32 R6, R9, 0x4, R6 ;  /* 0x0000000409068825 */ /* 0x002fc800078e0006 */
[----:B---3--:R-:W2:Y:S04]  /*0100*/  @!P1 LDG.E R3, desc[UR6][R4.64] ;  /* 0x0000000604039981 */ /* 0x008ea8000c1e1900 */
[----:B------:R-:W2:Y:S01]  /*0110*/  @!P0 LDG.E R6, desc[UR6][R6.64] ;  /* 0x0000000606068981 */ /* 0x000ea2000c1e1900 */
[----:B------:R-:W0:Y:S01]  /*0120*/  S2UR UR5, SR_CgaCtaId ;  /* 0x00000000000579c3 */ /* 0x000e220000008800 */
[----:B------:R-:W-:Y:S01]  /*0130*/  UMOV UR4, 0x400 ;  /* 0x0000040000047882 */ /* 0x000fe20000000000 */
[----:B------:R-:W-:Y:S01]  /*0140*/  ISETP.GT.U32.AND P1, PT, R2, 0x1f, PT ;  /* 0x0000001f0200780c */ /* 0x000fe20003f24070 */
[----:B0-----:R-:W-:-:S06]  /*0150*/  ULEA UR4, UR5, UR4, 0x18 ;  /* 0x0000000405047291 */ /* 0x001fcc000f8ec0ff */
[----:B------:R-:W-:Y:S02]  /*0160*/  LEA R8, R2, UR4, 0x2 ;  /* 0x0000000402087c11 */ /* 0x000fe4000f8e10ff */
        /* <DEDUP_REMOVED lines=27> */
[----:B0-----:R-:W0:Y:S02]  /*0320*/  LDC.64 R2, c[0x0][0x388] ;  /* 0x0000e200ff027b82 */ /* 0x001e240000000a00 */
[----:B0-----:R-:W-:-:S05]  /*0330*/  IMAD.WIDE.U32 R2, R0, 0x4, R2 ;  /* 0x0000000400027825 */ /* 0x001fca00078e0002 */
[----:B-1----:R-:W-:Y:S01]  /*0340*/  STG.E desc[UR6][R2.64], R5 ;  /* 0x0000000502007986 */ /* 0x002fe2000c101906 */
[----:B------:R-:W-:Y:S05]  /*0350*/  EXIT ;  /* 0x000000000000794d */ /* 0x000fea0003800000 */
.L_x_5:
        /* <DEDUP_REMOVED lines=10> */
.L_x_15:


//--------------------- .text._Z12reduceKernelILj64EEvPiS0_i --------------------------
	.section	.text._Z12reduceKernelILj64EEvPiS0_i,"ax",@progbits
	.align	128
        .global         _Z12reduceKernelILj64EEvPiS0_i
        .type           _Z12reduceKernelILj64EEvPiS0_i,@function
        .size           _Z12reduceKernelILj64EEvPiS0_i,(.L_x_16 - _Z12reduceKernelILj64EEvPiS0_i)
        .other          _Z12reduceKernelILj64EEvPiS0_i,@"STO_CUDA_ENTRY STV_DEFAULT"
_Z12reduceKernelILj64EEvPiS0_i:
.text._Z12reduceKernelILj64EEvPiS0_i:
        /* <DEDUP_REMOVED lines=20> */
[----:B------:R-:W-:Y:S01]  /*0140*/  ISETP.GT.U32.AND P1, PT, R2, 0x1f, PT ;  /* 0x0000001f0200780c */ /* 0x000fe20003f24070 */
[----:B0-----:R-:W-:-:S06]  /*0150*/  ULEA UR4, UR5, UR4, 0x18 ;  /* 0x0000000405047291 */ /* 0x001fcc000f8ec0ff */
[----:B------:R-:W-:Y:S01]  /*0160*/  LEA R8, R2, UR4, 0x2 ;  /* 0x0000000402087c11 */ /* 0x000fe2000f8e10ff */
        /* <DEDUP_REMOVED lines=30> */
[----:B0-----:R-:W0:Y:S01]  /*0350*/  LDS R5, [UR4] ;  /* 0x00000004ff057984 */ /* 0x001e220008000800 */
[----:B------:R-:W1:Y:S02]  /*0360*/  LDC.64 R2, c[0x0][0x388] ;  /* 0x0000e200ff027b82 */ /* 0x000e640000000a00 */
[----:B-1----:R-:W-:-:S05]  /*0370*/  IMAD.WIDE.U32 R2, R0, 0x4, R2 ;  /* 0x0000000400027825 */ /* 0x002fca00078e0002 */
[----:B0-----:R-:W-:Y:S01]  /*0380*/  STG.E desc[UR6][R2.64], R5 ;  /* 0x0000000502007986 */ /* 0x001fe2000c101906 */
[----:B------:R-:W-:Y:S05]  /*0390*/  EXIT ;  /* 0x000000000000794d */ /* 0x000fea0003800000 */
.L_x_6:
        /* <DEDUP_REMOVED lines=14> */
.L_x_16:


//--------------------- .text._Z12reduceKernelILj128EEvPiS0_i --------------------------
	.section	.text._Z12reduceKernelILj128EEvPiS0_i,"ax",@progbits
	.align	128
        .global         _Z12reduceKernelILj128EEvPiS0_i
        .type           _Z12reduceKernelILj128EEvPiS0_i,@function
        .size           _Z12reduceKernelILj128EEvPiS0_i,(.L_x_17 - _Z12reduceKernelILj128EEvPiS0_i)
        .other          _Z12reduceKernelILj128EEvPiS0_i,@"STO_CUDA_ENTRY STV_DEFAULT"
_Z12reduceKernelILj128EEvPiS0_i:
.text._Z12reduceKernelILj128EEvPiS0_i:
        /* <DEDUP_REMOVED lines=22> */
[C---:B------:R-:W-:Y:S02]  /*0160*/  LEA R8, R2.reuse, UR4, 0x2 ;  /* 0x0000000402087c11 */ /* 0x040fe4000f8e10ff */
[----:B--2---:R-:W-:Y:S02]  /*0170*/  @!P0 IADD3 R3, PT, PT, R3, R6, RZ ;  /* 0x0000000603038210 */ /* 0x004fe40007ffe0ff */
[----:B------:R-:W-:-:S03]  /*0180*/  ISETP.GT.U32.AND P0, PT, R2, 0x1f, PT ;  /* 0x0000001f0200780c */ /* 0x000fc60003f04070 */
[----:B------:R-:W-:Y:S01]  /*0190*/  STS [R8], R3 ;  /* 0x0000000308007388 */ /* 0x000fe20000000800 */
[----:B------:R-:W-:Y:S06]  /*01a0*/  BAR.SYNC.DEFER_BLOCKING 0x0 ;  /* 0x0000000000007b1d */ /* 0x000fec0000010000 */
[----:B------:R-:W-:Y:S04]  /*01b0*/  @!P1 LDS R9, [R8+0x100] ;  /* 0x0001000008099984 */ /* 0x000fe80000000800 */
[----:B------:R-:W0:Y:S02]  /*01c0*/  @!P1 LDS R4, [R8] ;  /* 0x0000000008049984 */ /* 0x000e240000000800 */
[----:B0-----:R-:W-:-:S05]  /*01d0*/  @!P1 IMAD.IADD R9, R9, 0x1, R4 ;  /* 0x0000000109099824 */ /* 0x001fca00078e0204 */
[----:B------:R0:W-:Y:S01]  /*01e0*/  @!P1 STS [R8], R9 ;  /* 0x0000000908009388 */ /* 0x0001e20000000800 */
        /* <DEDUP_REMOVED lines=12> */
[----:B------:R-:W1:Y:S02]  /*02b0*/  LDS R7, [R8] ;  /* 0x0000000008077984 */ /* 0x000e640000000800 */
[----:B-1----:R-:W-:-:S05]  /*02c0*/  IADD3 R7, PT, PT, R4, R7, RZ ;  /* 0x0000000704077210 */ /* 0x002fca0007ffe0ff */
[----:B------:R-:W-:Y:S04]  /*02d0*/  STS [R8], R7 ;  /* 0x0000000708007388 */ /* 0x000fe80000000800 */
[----:B------:R-:W-:Y:S04]  /*02e0*/  LDS R4, [R8+0x10] ;  /* 0x0000100008047984 */ /* 0x000fe80000000800 */
[----:B0-----:R-:W0:Y:S02]  /*02f0*/  LDS R9, [R8] ;  /* 0x0000000008097984 */ /* 0x001e240000000800 */
        /* <DEDUP_REMOVED lines=11> */
[----:B0-----:R-:W0:Y:S01]  /*03b0*/  LDS R5, [UR4] ;  /* 0x00000004ff057984 */ /* 0x001e220008000800 */
[----:B------:R-:W1:Y:S02]  /*03c0*/  LDC.64 R2, c[0x0][0x388] ;  /* 0x0000e200ff027b82 */ /* 0x000e640000000a00 */
[----:B-1----:R-:W-:-:S05]  /*03d0*/  IMAD.WIDE.U32 R2, R0, 0x4, R2 ;  /* 0x0000000400027825 */ /* 0x002fca00078e0002 */
[----:B0-----:R-:W-:Y:S01]  /*03e0*/  STG.E desc[UR6][R2.64], R5 ;  /* 0x0000000502007986 */ /* 0x001fe2000c101906 */
[----:B------:R-:W-:Y:S05]  /*03f0*/  EXIT ;  /* 0x000000000000794d */ /* 0x000fea0003800000 */
.L_x_7:
        /* <DEDUP_REMOVED lines=16> */
.L_x_17:


//--------------------- .text._Z12reduceKernelILj256EEvPiS0_i --------------------------
	.section	.text._Z12reduceKernelILj256EEvPiS0_i,"ax",@progbits
	.align	128
        .global         _Z12reduceKernelILj256EEvPiS0_i
        .type           _Z12reduceKernelILj256EEvPiS0_i,@function
        .size           _Z12reduceKernelILj256EEvPiS0_i,(.L_x_18 - _Z12reduceKernelILj256EEvPiS0_i)
        .other          _Z12reduceKernelILj256EEvPiS0_i,@"STO_CUDA_ENTRY STV_DEFAULT"
_Z12reduceKernelILj256EEvPiS0_i:
.text._Z12reduceKernelILj256EEvPiS0_i:
        /* <DEDUP_REMOVED lines=22> */
[C---:B------:R-:W-:Y:S01]  /*0160*/  LEA R8, R2.reuse, UR4, 0x2 ;  /* 0x0000000402087c11 */ /* 0x040fe2000f8e10ff */
[----:B--2---:R-:W-:Y:S01]  /*0170*/  @!P1 IMAD.IADD R3, R3, 0x1, R6 ;  /* 0x0000000103039824 */ /* 0x004fe200078e0206 */
[----:B------:R-:W-:-:S04]  /*0180*/  ISETP.GT.U32.AND P1, PT, R2, 0x3f, PT ;  /* 0x0000003f0200780c */ /* 0x000fc80003f24070 */
[----:B------:R-:W-:Y:S01]  /*0190*/  STS [R8], R3 ;  /* 0x0000000308007388 */ /* 0x000fe20000000800 */
[----:B------:R-:W-:Y:S06]  /*01a0*/  BAR.SYNC.DEFER_BLOCKING 0x0 ;  /* 0x0000000000007b1d */ /* 0x000fec0000010000 */
[----:B------:R-:W-:Y:S04]  /*01b0*/  @!P0 LDS R9, [R8+0x200] ;  /* 0x0002000008098984 */ /* 0x000fe80000000800 */
[----:B------:R-:W0:Y:S02]  /*01c0*/  @!P0 LDS R4, [R8] ;  /* 0x0000000008048984 */ /* 0x000e240000000800 */
[----:B0-----:R-:W-:-:S05]  /*01d0*/  @!P0 IADD3 R9, PT, PT, R9, R4, RZ ;  /* 0x0000000409098210 */ /* 0x001fca0007ffe0ff */
[----:B------:R-:W-:Y:S01]  /*01e0*/  @!P0 STS [R8], R9 ;  /* 0x0000000908008388 */ /* 0x000fe20000000800 */
[----:B------:R-:W-:Y:S01]  /*01f0*/  BAR.SYNC.DEFER_BLOCKING 0x0 ;  /* 0x0000000000007b1d */ /* 0x000fe20000010000 */
[----:B------:R-:W-:-:S05]  /*0200*/  ISETP.GT.U32.AND P0, PT, R2, 0x1f, PT ;  /* 0x0000001f0200780c */ /* 0x000fca0003f04070 */
        /* <DEDUP_REMOVED lines=37> */
.L_x_8:
        /* <DEDUP_REMOVED lines=10> */
.L_x_18:


//--------------------- .text._Z12reduceKernelILj512EEvPiS0_i --------------------------
	.section	.text._Z12reduceKernelILj512EEvPiS0_i,"ax",@progbits
	.align	128
        .global         _Z12reduceKernelILj512EEvPiS0_i
        .type           _Z12reduceKernelILj512EEvPiS0_i,@function
        .size           _Z12reduceKernelILj512EEvPiS0_i,(.L_x_19 - _Z12reduceKernelILj512EEvPiS0_i)
        .other          _Z12reduceKernelILj512EEvPiS0_i,@"STO_CUDA_ENTRY STV_DEFAULT"
_Z12reduceKernelILj512EEvPiS0_i:
.text._Z12reduceKernelILj512EEvPiS0_i:
        /* <DEDUP_REMOVED lines=24> */
[----:B------:R-:W-:Y:S01]  /*0180*/  STS [R3], R8 ;  /* 0x0000000803007388 */ /* 0x000fe20000000800 */
[----:B------:R-:W-:Y:S06]  /*0190*/  BAR.SYNC.DEFER_BLOCKING 0x0 ;  /* 0x0000000000007b1d */ /* 0x000fec0000010000 */
[----:B------:R-:W-:Y:S04]  /*01a0*/  @!P0 LDS R9, [R3+0x400] ;  /* 0x0004000003098984 */ /* 0x000fe80000000800 */
[----:B------:R-:W0:Y:S01]  /*01b0*/  @!P0 LDS R4, [R3] ;  /* 0x0000000003048984 */ /* 0x000e220000000800 */
[----:B------:R-:W-:-:S02]  /*01c0*/  ISETP.GT.U32.AND P1, PT, R2, 0x7f, PT ;  /* 0x0000007f0200780c */ /* 0x000fc40003f24070 */
[----:B0-----:R-:W-:-:S05]  /*01d0*/  @!P0 IADD3 R4, PT, PT, R9, R4, RZ ;  /* 0x0000000409048210 */ /* 0x001fca0007ffe0ff */
[----:B------:R-:W-:Y:S01]  /*01e0*/  @!P0 STS [R3], R4 ;  /* 0x0000000403008388 */ /* 0x000fe20000000800 */
[----:B------:R-:W-:Y:S06]  /*01f0*/  BAR.SYNC.DEFER_BLOCKING 0x0 ;  /* 0x0000000000007b1d */ /* 0x000fec0000010000 */
[----:B------:R-:W-:Y:S04]  /*0200*/  @!P1 LDS R5, [R3+0x200] ;  /* 0x0002000003059984 */ /* 0x000fe80000000800 */
[----:B------:R-:W0:Y:S01]  /*0210*/  @!P1 LDS R6, [R3] ;  /* 0x0000000003069984 */ /* 0x000e220000000800 */
[----:B------:R-:W-:Y:S01]  /*0220*/  ISETP.GT.U32.AND P0, PT, R2, 0x3f, PT ;  /* 0x0000003f0200780c */ /* 0x000fe20003f04070 */
[----:B0-----:R-:W-:-:S05]  /*0230*/  @!P1 IMAD.IADD R6, R5, 0x1, R6 ;  /* 0x0000000105069824 */ /* 0x001fca00078e0206 */
[----:B------:R-:W-:Y:S01]  /*0240*/  @!P1 STS [R3], R6 ;  /* 0x0000000603009388 */ /* 0x000fe20000000800 */
[----:B------:R-:W-:Y:S06]  /*0250*/  BAR.SYNC.DEFER_BLOCKING 0x0 ;  /* 0x0000000000007b1d */ /* 0x000fec0000010000 */
[----:B------:R-:W-:Y:S04]  /*0260*/  @!P0 LDS R5, [R3+0x100] ;  /* 0x0001000003058984 */ /* 0x000fe80000000800 */
[----:B------:R-:W0:Y:S01]  /*0270*/  @!P0 LDS R8, [R3] ;  /* 0x0000000003088984 */ /* 0x000e220000000800 */
[----:B------:R-:W-:-:S02]  /*0280*/  ISETP.GT.U32.AND P1, PT, R2, 0x1f, PT ;  /* 0x0000001f0200780c */ /* 0x000fc40003f24070 */
[----:B0-----:R-:W-:-:S05]  /*0290*/  @!P0 IADD3 R8, PT, PT, R5, R8, RZ ;  /* 0x0000000805088210 */ /* 0x001fca0007ffe0ff */
[----:B------:R0:W-:Y:S01]  /*02a0*/  @!P0 STS [R3], R8 ;  /* 0x0000000803008388 */ /* 0x0001e20000000800 */
[----:B------:R-:W-:Y:S06]  /*02b0*/  BAR.SYNC.DEFER_BLOCKING 0x0 ;  /* 0x0000000000007b1d */ /* 0x000fec0000010000 */
[----:B------:R-:W-:Y:S05]  /*02c0*/  @P1 EXIT ;  /* 0x000000000000194d */ /* 0x000fea0003800000 */
[----:B------:R-:W-:Y:S01]  /*02d0*/  LDS R4, [R3+0x80] ;  /* 0x0000800003047984 */ /* 0x000fe20000000800 */
[----:B------:R-:W-:-:S03]  /*02e0*/  ISETP.NE.AND P0, PT, R2, RZ, PT ;  /* 0x000000ff0200720c */ /* 0x000fc60003f05270 */
        /* <DEDUP_REMOVED lines=29> */
.L_x_9:
        /* <DEDUP_REMOVED lines=12> */
.L_x_19:


//--------------------- .nv.shared._Z12reduceKernelILj1EEvPiS0_i --------------------------
	.section	.nv.shared._Z12reduceKernelILj1EEvPiS0_i,"aw",@nobits
	.sectionflags	@""
	.align	16
	.zero		1024


//--------------------- .nv.shared.reserved.0     --------------------------
	.section	.nv.shared.reserved.0,"aw",@nobits
	.weak		__nv_reservedSMEM_offset_0_alias
	.size		__nv_reservedSMEM_offset_0_alias, 0, 64
	.other		__nv_reservedSMEM_offset_0_alias,@"STO_CUDA_RESERVED_SHARED STV_DEFAULT"
__nv_reservedSMEM_offset_0_alias:
	.zero		0
	.zero		64


//--------------------- .nv.shared._Z12reduceKernelILj2EEvPiS0_i --------------------------
	.section	.nv.shared._Z12reduceKernelILj2EEvPiS0_i,"aw",@nobits
	.sectionflags	@""
	.align	16
	.zero		1024


//--------------------- .nv.shared._Z12reduceKernelILj4EEvPiS0_i --------------------------
	.section	.nv.shared._Z12reduceKernelILj4EEvPiS0_i,"aw",@nobits
	.sectionflags	@""
	.align	16
	.zero		1024


//--------------------- .nv.shared._Z12reduceKernelILj8EEvPiS0_i --------------------------
	.section	.nv.shared._Z12reduceKernelILj8EEvPiS0_i,"aw",@nobits
	.sectionflags	@""
	.align	16
	.zero		1024


//--------------------- .nv.shared._Z12reduceKernelILj16EEvPiS0_i --------------------------
	.section	.nv.shared._Z12reduceKernelILj16EEvPiS0_i,"aw",@nobits
	.sectionflags	@""
	.align	16
	.zero		1024


//--------------------- .nv.shared._Z12reduceKernelILj32EEvPiS0_i --------------------------
	.section	.nv.shared._Z12reduceKernelILj32EEvPiS0_i,"aw",@nobits
	.sectionflags	@""
	.align	16
	.zero		1024


//--------------------- .nv.shared._Z12reduceKernelILj64EEvPiS0_i --------------------------
	.section	.nv.shared._Z12reduceKernelILj64EEvPiS0_i,"aw",@nobits
	.sectionflags	@""
	.align	16
	.zero		1024


//--------------------- .nv.shared._Z12reduceKernelILj128EEvPiS0_i --------------------------
	.section	.nv.shared._Z12reduceKernelILj128EEvPiS0_i,"aw",@nobits
	.sectionflags	@""
	.align	16
	.zero		1024


//--------------------- .nv.shared._Z12reduceKernelILj256EEvPiS0_i --------------------------
	.section	.nv.shared._Z12reduceKernelILj256EEvPiS0_i,"aw",@nobits
	.sectionflags	@""
	.align	16
	.zero		1024


//--------------------- .nv.shared._Z12reduceKernelILj512EEvPiS0_i --------------------------
	.section	.nv.shared._Z12reduceKernelILj512EEvPiS0_i,"aw",@nobits
	.sectionflags	@""
	.align	16
	.zero		1024


//--------------------- .nv.constant0._Z12reduceKernelILj1EEvPiS0_i --------------------------
	.section	.nv.constant0._Z12reduceKernelILj1EEvPiS0_i,"a",@progbits
	.sectionflags	@""
	.align	4
.nv.constant0._Z12reduceKernelILj1EEvPiS0_i:
	.zero		916


//--------------------- .nv.constant0._Z12reduceKernelILj2EEvPiS0_i --------------------------
	.section	.nv.constant0._Z12reduceKernelILj2EEvPiS0_i,"a",@progbits
	.sectionflags	@""
	.align	4
.nv.constant0._Z12reduceKernelILj2EEvPiS0_i:
	.zero		916


//--------------------- .nv.constant0._Z12reduceKernelILj4EEvPiS0_i --------------------------
	.section	.nv.constant0._Z12reduceKernelILj4EEvPiS0_i,"a",@progbits
	.sectionflags	@""
	.align	4
.nv.constant0._Z12reduceKernelILj4EEvPiS0_i:
	.zero		916


//--------------------- .nv.constant0._Z12reduceKernelILj8EEvPiS0_i --------------------------
	.section	.nv.constant0._Z12reduceKernelILj8EEvPiS0_i,"a",@progbits
	.sectionflags	@""
	.align	4
.nv.constant0._Z12reduceKernelILj8EEvPiS0_i:
	.zero		916


//--------------------- .nv.constant0._Z12reduceKernelILj16EEvPiS0_i --------------------------
	.section	.nv.constant0._Z12reduceKernelILj16EEvPiS0_i,"a",@progbits
	.sectionflags	@""
	.align	4
.nv.constant0._Z12reduceKernelILj16EEvPiS0_i:
	.zero		916


//--------------------- .nv.constant0._Z12reduceKernelILj32EEvPiS0_i --------------------------
	.section	.nv.constant0._Z12reduceKernelILj32EEvPiS0_i,"a",@progbits
	.sectionflags	@""
	.align	4
.nv.constant0._Z12reduceKernelILj32EEvPiS0_i:
	.zero		916


//--------------------- .nv.constant0._Z12reduceKernelILj64EEvPiS0_i --------------------------
	.section	.nv.constant0._Z12reduceKernelILj64EEvPiS0_i,"a",@progbits
	.sectionflags	@""
	.align	4
.nv.constant0._Z12reduceKernelILj64EEvPiS0_i:
	.zero		916


//--------------------- .nv.constant0._Z12reduceKernelILj128EEvPiS0_i --------------------------
	.section	.nv.constant0._Z12reduceKernelILj128EEvPiS0_i,"a",@progbits
	.sectionflags	@""
	.align	4
.nv.constant0._Z12reduceKernelILj128EEvPiS0_i:
	.zero		916


//--------------------- .nv.constant0._Z12reduceKernelILj256EEvPiS0_i --------------------------
	.section	.nv.constant0._Z12reduceKernelILj256EEvPiS0_i,"a",@progbits
	.sectionflags	@""
	.align	4
.nv.constant0._Z12reduceKernelILj256EEvPiS0_i:
	.zero		916


//--------------------- .nv.constant0._Z12reduceKernelILj512EEvPiS0_i --------------------------
	.section	.nv.constant0._Z12reduceKernelILj512EEvPiS0_i,"a",@progbits
	.sectionflags	@""
	.align	4
.nv.constant0._Z12reduceKernelILj512EEvPiS0_i:
	.zero		916


//--------------------- SYMBOLS --------------------------

	.type		.nv.reservedSmem.offset0,@object
	.size		.nv.reservedSmem.offset0,0x4
	.type		.nv.reservedSmem.cap,@object
	.size		.nv.reservedSmem.cap,0x4
